//
// Generated by NVIDIA NVVM Compiler
//
// Compiler Build ID: CL-36424714
// Cuda compilation tools, release 13.0, V13.0.88
// Based on NVVM 20.0.0
//

.version 9.0
.target sm_100
.address_size 64

	// .globl	_Z7kernel3PfPs
.global .align 4 .b8 dev_ele_position_center[8192];
.global .align 4 .b8 dev_ele_position_height[8192];
.global .align 4 .b8 dev_filter_data[256];
// _ZZ6kerneliPfPiS_E11cache_image has been demoted
// _ZZ6kerneliPfPiS_E11cache_point has been demoted

.visible .entry _Z7kernel3PfPs(
	.param .u64 .ptr .align 1 _Z7kernel3PfPs_param_0,
	.param .u64 .ptr .align 1 _Z7kernel3PfPs_param_1
)
{
	.local .align 8 .b8 	__local_depot0[22504];
	.reg .b64 	%SP;
	.reg .b64 	%SPL;
	.reg .pred 	%p<14>;
	.reg .b16 	%rs<33>;
	.reg .b32 	%r<74>;
	.reg .b32 	%f<116>;
	.reg .b64 	%rd<101>;

	mov.u64 	%SPL, __local_depot0;
	ld.param.u64 	%rd11, [_Z7kernel3PfPs_param_0];
	ld.param.u64 	%rd12, [_Z7kernel3PfPs_param_1];
	add.u64 	%rd1, %SPL, 0;
	add.u64 	%rd100, %SPL, 7504;
	mov.u32 	%r20, %ctaid.x;
	mov.u32 	%r21, %tid.x;
	mov.u32 	%r22, %ntid.x;
	mad.lo.s32 	%r72, %r22, %r20, %r21;
	setp.gt.s32 	%p1, %r72, 2047;
	@%p1 bra 	$L__BB0_20;
	mov.b64 	%rd99, 0;
$L__BB0_2:
	shl.b64 	%rd16, %rd99, 2;
	add.s64 	%rd17, %rd100, %rd16;
	mov.b32 	%r23, 0;
	st.local.u32 	[%rd17], %r23;
	add.s64 	%rd4, %rd99, 1;
	setp.lt.u64 	%p2, %rd99, 3749;
	mov.u64 	%rd99, %rd4;
	@%p2 bra 	$L__BB0_2;
	cvta.to.global.u64 	%rd5, %rd12;
	mov.b32 	%r67, 0;
	mov.u64 	%rd89, dev_filter_data;
$L__BB0_4:
	min.u32 	%r26, %r67, 63;
	add.s32 	%r3, %r26, 1;
	and.b32  	%r4, %r3, 7;
	and.b32  	%r5, %r3, 15;
	shl.b32 	%r27, %r67, 11;
	add.s32 	%r28, %r27, %r72;
	mul.wide.s32 	%rd18, %r28, 2;
	add.s64 	%rd19, %rd5, %rd18;
	ld.global.u16 	%rs1, [%rd19];
	mul.wide.u32 	%rd20, %r67, 2;
	add.s64 	%rd21, %rd1, %rd20;
	st.local.u16 	[%rd21], %rs1;
	mul.wide.u32 	%rd22, %r67, 4;
	add.s64 	%rd6, %rd100, %rd22;
	ld.local.f32 	%f115, [%rd6];
	setp.lt.u32 	%p3, %r67, 15;
	mov.b32 	%r70, 0;
	@%p3 bra 	$L__BB0_7;
	and.b32  	%r70, %r3, 112;
	mov.b32 	%r68, 0;
$L__BB0_6:
	.pragma "nounroll";
	mul.wide.u32 	%rd23, %r68, 4;
	add.s64 	%rd25, %rd89, %rd23;
	ld.global.f32 	%f17, [%rd25];
	sub.s32 	%r30, %r67, %r68;
	mul.wide.u32 	%rd26, %r30, 2;
	add.s64 	%rd27, %rd1, %rd26;
	ld.local.u16 	%rs2, [%rd27];
	cvt.rn.f32.s16 	%f18, %rs2;
	fma.rn.f32 	%f19, %f17, %f18, %f115;
	not.b32 	%r31, %r68;
	ld.global.f32 	%f20, [%rd25+4];
	add.s32 	%r32, %r67, %r31;
	mul.wide.u32 	%rd28, %r32, 2;
	add.s64 	%rd29, %rd1, %rd28;
	ld.local.u16 	%rs3, [%rd29];
	cvt.rn.f32.s16 	%f21, %rs3;
	fma.rn.f32 	%f22, %f20, %f21, %f19;
	ld.global.f32 	%f23, [%rd25+8];
	add.s32 	%r33, %r30, -2;
	mul.wide.u32 	%rd30, %r33, 2;
	add.s64 	%rd31, %rd1, %rd30;
	ld.local.u16 	%rs4, [%rd31];
	cvt.rn.f32.s16 	%f24, %rs4;
	fma.rn.f32 	%f25, %f23, %f24, %f22;
	ld.global.f32 	%f26, [%rd25+12];
	add.s32 	%r34, %r30, -3;
	mul.wide.u32 	%rd32, %r34, 2;
	add.s64 	%rd33, %rd1, %rd32;
	ld.local.u16 	%rs5, [%rd33];
	cvt.rn.f32.s16 	%f27, %rs5;
	fma.rn.f32 	%f28, %f26, %f27, %f25;
	ld.global.f32 	%f29, [%rd25+16];
	add.s32 	%r35, %r30, -4;
	mul.wide.u32 	%rd34, %r35, 2;
	add.s64 	%rd35, %rd1, %rd34;
	ld.local.u16 	%rs6, [%rd35];
	cvt.rn.f32.s16 	%f30, %rs6;
	fma.rn.f32 	%f31, %f29, %f30, %f28;
	ld.global.f32 	%f32, [%rd25+20];
	add.s32 	%r36, %r30, -5;
	mul.wide.u32 	%rd36, %r36, 2;
	add.s64 	%rd37, %rd1, %rd36;
	ld.local.u16 	%rs7, [%rd37];
	cvt.rn.f32.s16 	%f33, %rs7;
	fma.rn.f32 	%f34, %f32, %f33, %f31;
	ld.global.f32 	%f35, [%rd25+24];
	add.s32 	%r37, %r30, -6;
	mul.wide.u32 	%rd38, %r37, 2;
	add.s64 	%rd39, %rd1, %rd38;
	ld.local.u16 	%rs8, [%rd39];
	cvt.rn.f32.s16 	%f36, %rs8;
	fma.rn.f32 	%f37, %f35, %f36, %f34;
	ld.global.f32 	%f38, [%rd25+28];
	add.s32 	%r38, %r30, -7;
	mul.wide.u32 	%rd40, %r38, 2;
	add.s64 	%rd41, %rd1, %rd40;
	ld.local.u16 	%rs9, [%rd41];
	cvt.rn.f32.s16 	%f39, %rs9;
	fma.rn.f32 	%f40, %f38, %f39, %f37;
	ld.global.f32 	%f41, [%rd25+32];
	add.s32 	%r39, %r30, -8;
	mul.wide.u32 	%rd42, %r39, 2;
	add.s64 	%rd43, %rd1, %rd42;
	ld.local.u16 	%rs10, [%rd43];
	cvt.rn.f32.s16 	%f42, %rs10;
	fma.rn.f32 	%f43, %f41, %f42, %f40;
	ld.global.f32 	%f44, [%rd25+36];
	add.s32 	%r40, %r30, -9;
	mul.wide.u32 	%rd44, %r40, 2;
	add.s64 	%rd45, %rd1, %rd44;
	ld.local.u16 	%rs11, [%rd45];
	cvt.rn.f32.s16 	%f45, %rs11;
	fma.rn.f32 	%f46, %f44, %f45, %f43;
	ld.global.f32 	%f47, [%rd25+40];
	add.s32 	%r41, %r30, -10;
	mul.wide.u32 	%rd46, %r41, 2;
	add.s64 	%rd47, %rd1, %rd46;
	ld.local.u16 	%rs12, [%rd47];
	cvt.rn.f32.s16 	%f48, %rs12;
	fma.rn.f32 	%f49, %f47, %f48, %f46;
	ld.global.f32 	%f50, [%rd25+44];
	add.s32 	%r42, %r30, -11;
	mul.wide.u32 	%rd48, %r42, 2;
	add.s64 	%rd49, %rd1, %rd48;
	ld.local.u16 	%rs13, [%rd49];
	cvt.rn.f32.s16 	%f51, %rs13;
	fma.rn.f32 	%f52, %f50, %f51, %f49;
	ld.global.f32 	%f53, [%rd25+48];
	add.s32 	%r43, %r30, -12;
	mul.wide.u32 	%rd50, %r43, 2;
	add.s64 	%rd51, %rd1, %rd50;
	ld.local.u16 	%rs14, [%rd51];
	cvt.rn.f32.s16 	%f54, %rs14;
	fma.rn.f32 	%f55, %f53, %f54, %f52;
	ld.global.f32 	%f56, [%rd25+52];
	add.s32 	%r44, %r30, -13;
	mul.wide.u32 	%rd52, %r44, 2;
	add.s64 	%rd53, %rd1, %rd52;
	ld.local.u16 	%rs15, [%rd53];
	cvt.rn.f32.s16 	%f57, %rs15;
	fma.rn.f32 	%f58, %f56, %f57, %f55;
	ld.global.f32 	%f59, [%rd25+56];
	add.s32 	%r45, %r30, -14;
	mul.wide.u32 	%rd54, %r45, 2;
	add.s64 	%rd55, %rd1, %rd54;
	ld.local.u16 	%rs16, [%rd55];
	cvt.rn.f32.s16 	%f60, %rs16;
	fma.rn.f32 	%f61, %f59, %f60, %f58;
	ld.global.f32 	%f62, [%rd25+60];
	add.s32 	%r46, %r30, -15;
	mul.wide.u32 	%rd56, %r46, 2;
	add.s64 	%rd57, %rd1, %rd56;
	ld.local.u16 	%rs17, [%rd57];
	cvt.rn.f32.s16 	%f63, %rs17;
	fma.rn.f32 	%f115, %f62, %f63, %f61;
	add.s32 	%r68, %r68, 16;
	setp.ne.s32 	%p4, %r68, %r70;
	@%p4 bra 	$L__BB0_6;
$L__BB0_7:
	setp.eq.s32 	%p5, %r5, 0;
	@%p5 bra 	$L__BB0_17;
	setp.lt.u32 	%p6, %r5, 8;
	@%p6 bra 	$L__BB0_10;
	mul.wide.u32 	%rd58, %r70, 4;
	add.s64 	%rd60, %rd89, %rd58;
	ld.global.f32 	%f65, [%rd60];
	sub.s32 	%r47, %r67, %r70;
	mul.wide.u32 	%rd61, %r47, 2;
	add.s64 	%rd62, %rd1, %rd61;
	ld.local.u16 	%rs18, [%rd62];
	cvt.rn.f32.s16 	%f66, %rs18;
	fma.rn.f32 	%f67, %f65, %f66, %f115;
	not.b32 	%r48, %r70;
	ld.global.f32 	%f68, [%rd60+4];
	add.s32 	%r49, %r67, %r48;
	mul.wide.u32 	%rd63, %r49, 2;
	add.s64 	%rd64, %rd1, %rd63;
	ld.local.u16 	%rs19, [%rd64];
	cvt.rn.f32.s16 	%f69, %rs19;
	fma.rn.f32 	%f70, %f68, %f69, %f67;
	ld.global.f32 	%f71, [%rd60+8];
	add.s32 	%r50, %r47, -2;
	mul.wide.u32 	%rd65, %r50, 2;
	add.s64 	%rd66, %rd1, %rd65;
	ld.local.u16 	%rs20, [%rd66];
	cvt.rn.f32.s16 	%f72, %rs20;
	fma.rn.f32 	%f73, %f71, %f72, %f70;
	ld.global.f32 	%f74, [%rd60+12];
	add.s32 	%r51, %r47, -3;
	mul.wide.u32 	%rd67, %r51, 2;
	add.s64 	%rd68, %rd1, %rd67;
	ld.local.u16 	%rs21, [%rd68];
	cvt.rn.f32.s16 	%f75, %rs21;
	fma.rn.f32 	%f76, %f74, %f75, %f73;
	ld.global.f32 	%f77, [%rd60+16];
	add.s32 	%r52, %r47, -4;
	mul.wide.u32 	%rd69, %r52, 2;
	add.s64 	%rd70, %rd1, %rd69;
	ld.local.u16 	%rs22, [%rd70];
	cvt.rn.f32.s16 	%f78, %rs22;
	fma.rn.f32 	%f79, %f77, %f78, %f76;
	ld.global.f32 	%f80, [%rd60+20];
	add.s32 	%r53, %r47, -5;
	mul.wide.u32 	%rd71, %r53, 2;
	add.s64 	%rd72, %rd1, %rd71;
	ld.local.u16 	%rs23, [%rd72];
	cvt.rn.f32.s16 	%f81, %rs23;
	fma.rn.f32 	%f82, %f80, %f81, %f79;
	ld.global.f32 	%f83, [%rd60+24];
	add.s32 	%r54, %r47, -6;
	mul.wide.u32 	%rd73, %r54, 2;
	add.s64 	%rd74, %rd1, %rd73;
	ld.local.u16 	%rs24, [%rd74];
	cvt.rn.f32.s16 	%f84, %rs24;
	fma.rn.f32 	%f85, %f83, %f84, %f82;
	ld.global.f32 	%f86, [%rd60+28];
	add.s32 	%r55, %r47, -7;
	mul.wide.u32 	%rd75, %r55, 2;
	add.s64 	%rd76, %rd1, %rd75;
	ld.local.u16 	%rs25, [%rd76];
	cvt.rn.f32.s16 	%f87, %rs25;
	fma.rn.f32 	%f115, %f86, %f87, %f85;
	add.s32 	%r70, %r70, 8;
$L__BB0_10:
	setp.eq.s32 	%p7, %r4, 0;
	@%p7 bra 	$L__BB0_17;
	and.b32  	%r12, %r3, 3;
	setp.lt.u32 	%p8, %r4, 4;
	@%p8 bra 	$L__BB0_13;
	mul.wide.u32 	%rd77, %r70, 4;
	add.s64 	%rd79, %rd89, %rd77;
	ld.global.f32 	%f89, [%rd79];
	sub.s32 	%r56, %r67, %r70;
	mul.wide.u32 	%rd80, %r56, 2;
	add.s64 	%rd81, %rd1, %rd80;
	ld.local.u16 	%rs26, [%rd81];
	cvt.rn.f32.s16 	%f90, %rs26;
	fma.rn.f32 	%f91, %f89, %f90, %f115;
	not.b32 	%r57, %r70;
	ld.global.f32 	%f92, [%rd79+4];
	add.s32 	%r58, %r67, %r57;
	mul.wide.u32 	%rd82, %r58, 2;
	add.s64 	%rd83, %rd1, %rd82;
	ld.local.u16 	%rs27, [%rd83];
	cvt.rn.f32.s16 	%f93, %rs27;
	fma.rn.f32 	%f94, %f92, %f93, %f91;
	ld.global.f32 	%f95, [%rd79+8];
	add.s32 	%r59, %r56, -2;
	mul.wide.u32 	%rd84, %r59, 2;
	add.s64 	%rd85, %rd1, %rd84;
	ld.local.u16 	%rs28, [%rd85];
	cvt.rn.f32.s16 	%f96, %rs28;
	fma.rn.f32 	%f97, %f95, %f96, %f94;
	ld.global.f32 	%f98, [%rd79+12];
	add.s32 	%r60, %r56, -3;
	mul.wide.u32 	%rd86, %r60, 2;
	add.s64 	%rd87, %rd1, %rd86;
	ld.local.u16 	%rs29, [%rd87];
	cvt.rn.f32.s16 	%f99, %rs29;
	fma.rn.f32 	%f115, %f98, %f99, %f97;
	add.s32 	%r70, %r70, 4;
$L__BB0_13:
	setp.eq.s32 	%p9, %r12, 0;
	@%p9 bra 	$L__BB0_17;
	mul.wide.u32 	%rd88, %r70, 4;
	add.s64 	%rd7, %rd89, %rd88;
	ld.global.f32 	%f100, [%rd7];
	sub.s32 	%r61, %r67, %r70;
	mul.wide.u32 	%rd90, %r61, 2;
	add.s64 	%rd91, %rd1, %rd90;
	ld.local.u16 	%rs30, [%rd91];
	cvt.rn.f32.s16 	%f101, %rs30;
	fma.rn.f32 	%f115, %f100, %f101, %f115;
	setp.eq.s32 	%p10, %r12, 1;
	@%p10 bra 	$L__BB0_17;
	not.b32 	%r62, %r70;
	ld.global.f32 	%f102, [%rd7+4];
	add.s32 	%r63, %r67, %r62;
	mul.wide.u32 	%rd92, %r63, 2;
	add.s64 	%rd93, %rd1, %rd92;
	ld.local.u16 	%rs31, [%rd93];
	cvt.rn.f32.s16 	%f103, %rs31;
	fma.rn.f32 	%f115, %f102, %f103, %f115;
	setp.eq.s32 	%p11, %r12, 2;
	@%p11 bra 	$L__BB0_17;
	ld.global.f32 	%f104, [%rd7+8];
	add.s32 	%r65, %r61, -2;
	mul.wide.u32 	%rd94, %r65, 2;
	add.s64 	%rd95, %rd1, %rd94;
	ld.local.u16 	%rs32, [%rd95];
	cvt.rn.f32.s16 	%f105, %rs32;
	fma.rn.f32 	%f115, %f104, %f105, %f115;
$L__BB0_17:
	st.local.f32 	[%rd6], %f115;
	add.s32 	%r67, %r67, 1;
	setp.ne.s32 	%p12, %r67, 3750;
	@%p12 bra 	$L__BB0_4;
	cvta.to.global.u64 	%rd96, %rd11;
	add.s64 	%rd8, %rd96, 8192;
	mov.b32 	%r73, 0;
$L__BB0_19:
	mul.wide.s32 	%rd97, %r72, 4;
	add.s64 	%rd98, %rd8, %rd97;
	ld.local.v2.f32 	{%f106, %f107}, [%rd100];
	st.global.f32 	[%rd98+-8192], %f106;
	st.global.f32 	[%rd98], %f107;
	add.s32 	%r73, %r73, 2;
	add.s32 	%r72, %r72, 4096;
	add.s64 	%rd100, %rd100, 8;
	setp.ne.s32 	%p13, %r73, 3750;
	@%p13 bra 	$L__BB0_19;
$L__BB0_20:
	ret;

}
	// .globl	_Z6kerneliPfPiS_
.visible .entry _Z6kerneliPfPiS_(
	.param .u32 _Z6kerneliPfPiS__param_0,
	.param .u64 .ptr .align 1 _Z6kerneliPfPiS__param_1,
	.param .u64 .ptr .align 1 _Z6kerneliPfPiS__param_2,
	.param .u64 .ptr .align 1 _Z6kerneliPfPiS__param_3
)
{
	.reg .pred 	%p<20>;
	.reg .b32 	%r<58>;
	.reg .b32 	%f<80>;
	.reg .b64 	%rd<20>;
	.reg .b64 	%fd<6>;
	// demoted variable
	.shared .align 4 .b8 _ZZ6kerneliPfPiS_E11cache_image[2048];
	// demoted variable
	.shared .align 4 .b8 _ZZ6kerneliPfPiS_E11cache_point[2048];
	ld.param.u32 	%r12, [_Z6kerneliPfPiS__param_0];
	ld.param.u64 	%rd1, [_Z6kerneliPfPiS__param_1];
	ld.param.u64 	%rd2, [_Z6kerneliPfPiS__param_2];
	ld.param.u64 	%rd3, [_Z6kerneliPfPiS__param_3];
	mov.u32 	%r1, %ctaid.y;
	mov.u32 	%r2, %ctaid.x;
	mov.u32 	%r3, %tid.x;
	or.b32  	%r13, %r1, %r2;
	and.b32  	%r14, %r13, 2147481600;
	setp.ne.s32 	%p1, %r14, 0;
	setp.gt.u32 	%p2, %r3, 511;
	or.pred  	%p3, %p2, %p1;
	@%p3 bra 	$L__BB1_15;
	cvt.rn.f32.u32 	%f6, %r2;
	fma.rn.f32 	%f7, %f6, 0f38CCE66A, 0fBDCCCCCD;
	cvt.rn.f32.u32 	%f8, %r1;
	fma.rn.f32 	%f9, %f8, 0f38CCE66A, 0fBDCCCCCD;
	add.s32 	%r15, %r3, %r12;
	add.s32 	%r16, %r15, 1791;
	shr.s32 	%r17, %r16, 31;
	shr.u32 	%r18, %r17, 21;
	add.s32 	%r19, %r16, %r18;
	and.b32  	%r20, %r19, -2048;
	sub.s32 	%r4, %r16, %r20;
	mul.wide.s32 	%rd4, %r12, 4;
	mov.u64 	%rd5, dev_ele_position_center;
	add.s64 	%rd6, %rd5, %rd4;
	ld.global.f32 	%f10, [%rd6+-4];
	sub.f32 	%f11, %f10, %f9;
	mov.u64 	%rd7, dev_ele_position_height;
	add.s64 	%rd8, %rd7, %rd4;
	ld.global.f32 	%f12, [%rd8+-4];
	sub.f32 	%f13, %f7, %f12;
	mul.f32 	%f14, %f13, %f13;
	fma.rn.f32 	%f15, %f11, %f11, %f14;
	sqrt.rn.f32 	%f1, %f15;
	mul.wide.s32 	%rd9, %r4, 4;
	add.s64 	%rd10, %rd5, %rd9;
	ld.global.f32 	%f16, [%rd10];
	sub.f32 	%f17, %f16, %f9;
	add.s64 	%rd11, %rd7, %rd9;
	ld.global.f32 	%f18, [%rd11];
	sub.f32 	%f19, %f7, %f18;
	mul.f32 	%f20, %f19, %f19;
	fma.rn.f32 	%f21, %f17, %f17, %f20;
	sqrt.rn.f32 	%f2, %f21;
	mul.f32 	%f22, %f7, %f7;
	fma.rn.f32 	%f23, %f9, %f9, %f22;
	sqrt.rn.f32 	%f24, %f23;
	fma.rn.f32 	%f25, %f1, %f1, 0f3C4D855A;
	mul.f32 	%f26, %f24, %f24;
	sub.f32 	%f27, %f25, %f26;
	mul.f32 	%f28, %f27, 0f3F000000;
	div.rn.f32 	%f29, %f28, 0f3DE56042;
	div.rn.f32 	%f3, %f29, %f1;
	cvt.f64.f32 	%fd1, %f1;
	setp.ltu.f64 	%p4, %fd1, 0d3FB1111111111111;
	@%p4 bra 	$L__BB1_3;
	not.b32 	%r21, %r4;
	add.s32 	%r22, %r12, %r21;
	abs.s32 	%r23, %r22;
	add.s32 	%r24, %r23, -769;
	setp.lt.u32 	%p5, %r24, -513;
	@%p5 bra 	$L__BB1_7;
$L__BB1_3:
	setp.ltu.f64 	%p6, %fd1, 0d3FA1111111111111;
	@%p6 bra 	$L__BB1_5;
	not.b32 	%r25, %r4;
	add.s32 	%r26, %r12, %r25;
	abs.s32 	%r27, %r26;
	add.s32 	%r28, %r27, -825;
	setp.lt.u32 	%p7, %r28, -625;
	@%p7 bra 	$L__BB1_7;
$L__BB1_5:
	setp.ltu.f32 	%p8, %f1, 0f00000000;
	mov.b32 	%r56, 0;
	mov.f32 	%f79, 0f00000000;
	@%p8 bra 	$L__BB1_9;
	not.b32 	%r31, %r4;
	add.s32 	%r32, %r12, %r31;
	abs.s32 	%r33, %r32;
	add.s32 	%r34, %r33, -925;
	setp.gt.u32 	%p9, %r34, -826;
	@%p9 bra 	$L__BB1_9;
$L__BB1_7:
	abs.f32 	%f33, %f3;
	fma.rn.f32 	%f34, %f33, 0fBF000000, 0f3F000000;
	rsqrt.approx.ftz.f32 	%f35, %f34;
	mul.f32 	%f36, %f35, %f34;
	setp.gt.f32 	%p10, %f33, 0f3F0F5C29;
	setp.eq.f32 	%p11, %f33, 0f3F800000;
	mul.f32 	%f37, %f35, 0fBF000000;
	fma.rn.f32 	%f38, %f36, %f37, 0f3F000000;
	fma.rn.f32 	%f39, %f36, %f38, %f36;
	selp.f32 	%f40, 0f00000000, %f39, %p11;
	selp.f32 	%f41, %f40, %f33, %p10;
	copysign.f32 	%f42, %f3, %f41;
	mul.f32 	%f43, %f42, %f42;
	fma.rn.f32 	%f44, %f43, 0f3D10ECEF, 0f3C8B1ABB;
	fma.rn.f32 	%f45, %f44, %f43, 0f3CFC028C;
	fma.rn.f32 	%f46, %f45, %f43, 0f3D372139;
	fma.rn.f32 	%f47, %f46, %f43, 0f3D9993DB;
	fma.rn.f32 	%f48, %f47, %f43, 0f3E2AAAC6;
	mul.f32 	%f49, %f43, %f48;
	fma.rn.f32 	%f50, %f49, %f42, %f42;
	setp.gt.f32 	%p12, %f3, 0f3F0F5C29;
	neg.f32 	%f51, %f50;
	selp.f32 	%f52, %f50, %f51, %p10;
	fma.rn.f32 	%f53, 0f3F6EE581, 0f3FD774EB, %f52;
	selp.f32 	%f54, %f50, %f53, %p12;
	add.f32 	%f55, %f1, %f2;
	div.rn.f32 	%f56, %f55, 0f44BE0000;
	mul.f32 	%f57, %f56, 0f4BBEBC20;
	cvt.f64.f32 	%fd2, %f57;
	add.f64 	%fd3, %fd2, 0d3FE0000000000000;
	cvt.rzi.s32.f64 	%r5, %fd3;
	add.s32 	%r36, %r5, -230;
	setp.gt.u32 	%p13, %r36, 3517;
	add.f32 	%f58, %f54, %f54;
	selp.f32 	%f59, %f58, %f54, %p10;
	cvt.f64.f32 	%fd4, %f59;
	setp.geu.f64 	%p14, %fd4, 0d3FD657184AE74487;
	mov.b32 	%r56, 0;
	mov.f32 	%f79, 0f00000000;
	or.pred  	%p15, %p13, %p14;
	@%p15 bra 	$L__BB1_9;
	shl.b32 	%r38, %r5, 11;
	add.s32 	%r39, %r38, %r4;
	add.s32 	%r40, %r39, -264192;
	cvta.to.global.u64 	%rd12, %rd3;
	mul.wide.u32 	%rd13, %r40, 4;
	add.s64 	%rd14, %rd12, %rd13;
	ld.global.f32 	%f60, [%rd14];
	add.s32 	%r41, %r5, -1;
	cvt.rn.f32.u32 	%f61, %r41;
	mul.f32 	%f62, %f61, 0f3AB78034;
	fma.rn.f32 	%f63, %f62, 0f3BBB989D, 0f3F000000;
	cvt.sat.f32.f32 	%f64, %f63;
	mov.f32 	%f65, 0f4B400001;
	mov.f32 	%f66, 0f437C0000;
	fma.rm.f32 	%f67, %f64, %f66, %f65;
	add.f32 	%f68, %f67, 0fCB40007F;
	neg.f32 	%f69, %f68;
	fma.rn.f32 	%f70, %f62, 0f3FB8AA3B, %f69;
	fma.rn.f32 	%f71, %f62, 0f32A57060, %f70;
	mov.b32 	%r42, %f67;
	shl.b32 	%r43, %r42, 23;
	mov.b32 	%f72, %r43;
	ex2.approx.ftz.f32 	%f73, %f71;
	mul.f32 	%f74, %f73, %f72;
	mul.f32 	%f79, %f60, %f74;
	mov.b32 	%r56, 1;
$L__BB1_9:
	shl.b32 	%r44, %r3, 2;
	mov.u32 	%r45, _ZZ6kerneliPfPiS_E11cache_image;
	add.s32 	%r7, %r45, %r44;
	st.shared.f32 	[%r7], %f79;
	mov.u32 	%r46, _ZZ6kerneliPfPiS_E11cache_point;
	add.s32 	%r8, %r46, %r44;
	st.shared.u32 	[%r8], %r56;
	bar.sync 	0;
	mov.u32 	%r57, %ntid.x;
	setp.lt.u32 	%p16, %r57, 2;
	@%p16 bra 	$L__BB1_13;
$L__BB1_10:
	shr.u32 	%r11, %r57, 1;
	setp.ge.u32 	%p17, %r3, %r11;
	@%p17 bra 	$L__BB1_12;
	shl.b32 	%r47, %r11, 2;
	add.s32 	%r48, %r7, %r47;
	ld.shared.f32 	%f75, [%r48];
	ld.shared.f32 	%f76, [%r7];
	add.f32 	%f77, %f75, %f76;
	st.shared.f32 	[%r7], %f77;
	add.s32 	%r49, %r8, %r47;
	ld.shared.u32 	%r50, [%r49];
	ld.shared.u32 	%r51, [%r8];
	add.s32 	%r52, %r51, %r50;
	st.shared.u32 	[%r8], %r52;
$L__BB1_12:
	bar.sync 	0;
	setp.gt.u32 	%p18, %r57, 3;
	mov.u32 	%r57, %r11;
	@%p18 bra 	$L__BB1_10;
$L__BB1_13:
	setp.ne.s32 	%p19, %r3, 0;
	@%p19 bra 	$L__BB1_15;
	ld.shared.f32 	%f78, [_ZZ6kerneliPfPiS_E11cache_image];
	mov.u32 	%r53, %nctaid.x;
	mad.lo.s32 	%r54, %r1, %r53, %r2;
	cvta.to.global.u64 	%rd15, %rd1;
	mul.wide.s32 	%rd16, %r54, 4;
	add.s64 	%rd17, %rd15, %rd16;
	st.global.f32 	[%rd17], %f78;
	ld.shared.u32 	%r55, [_ZZ6kerneliPfPiS_E11cache_point];
	cvta.to.global.u64 	%rd18, %rd2;
	add.s64 	%rd19, %rd18, %rd16;
	st.global.u32 	[%rd19], %r55;
$L__BB1_15:
	ret;

}
	// .globl	_Z3addPfPiS_S0_
.visible .entry _Z3addPfPiS_S0_(
	.param .u64 .ptr .align 1 _Z3addPfPiS_S0__param_0,
	.param .u64 .ptr .align 1 _Z3addPfPiS_S0__param_1,
	.param .u64 .ptr .align 1 _Z3addPfPiS_S0__param_2,
	.param .u64 .ptr .align 1 _Z3addPfPiS_S0__param_3
)
{
	.reg .pred 	%p<3>;
	.reg .b32 	%r<13>;
	.reg .b32 	%f<4>;
	.reg .b64 	%rd<14>;

	ld.param.u64 	%rd5, [_Z3addPfPiS_S0__param_0];
	ld.param.u64 	%rd6, [_Z3addPfPiS_S0__param_1];
	ld.param.u64 	%rd7, [_Z3addPfPiS_S0__param_2];
	ld.param.u64 	%rd8, [_Z3addPfPiS_S0__param_3];
	mov.u32 	%r6, %tid.x;
	mov.u32 	%r7, %ctaid.x;
	mov.u32 	%r1, %ntid.x;
	mad.lo.s32 	%r12, %r7, %r1, %r6;
	setp.gt.s32 	%p1, %r12, 4194303;
	@%p1 bra 	$L__BB2_3;
	mov.u32 	%r8, %nctaid.x;
	mul.lo.s32 	%r3, %r1, %r8;
	cvta.to.global.u64 	%rd1, %rd7;
	cvta.to.global.u64 	%rd2, %rd5;
	cvta.to.global.u64 	%rd3, %rd8;
	cvta.to.global.u64 	%rd4, %rd6;
$L__BB2_2:
	mul.wide.s32 	%rd9, %r12, 4;
	add.s64 	%rd10, %rd1, %rd9;
	ld.global.f32 	%f1, [%rd10];
	add.s64 	%rd11, %rd2, %rd9;
	ld.global.f32 	%f2, [%rd11];
	add.f32 	%f3, %f1, %f2;
	st.global.f32 	[%rd11], %f3;
	add.s64 	%rd12, %rd3, %rd9;
	ld.global.u32 	%r9, [%rd12];
	add.s64 	%rd13, %rd4, %rd9;
	ld.global.u32 	%r10, [%rd13];
	add.s32 	%r11, %r10, %r9;
	st.global.u32 	[%rd13], %r11;
	add.s32 	%r12, %r12, %r3;
	setp.lt.s32 	%p2, %r12, 4194304;
	@%p2 bra 	$L__BB2_2;
$L__BB2_3:
	ret;

}


// ===== COMPILED SASS (sm_100) =====

	.target	sm_100

	.elftype	@"ET_EXEC"


//--------------------- .note.nv.tkinfo           --------------------------
	.section	.note.nv.tkinfo,"",@"SHT_NOTE"
	.sectionflags	@"SHF_NOTE_NV_TKINFO"
	.tkinfo
        /*0018*/ 	.word	0x00000002
        /*0030*/ 	.string	""
        /*0030*/ 	.string	"ptxas"
        /*0030*/ 	.string	"Cuda compilation tools, release 13.0, V13.0.88"
        /*0030*/ 	.string	"Build cuda_13.0.r13.0/compiler.36424714_0"
        /*0030*/ 	.string	"-arch sm_100 -m 64 "



//--------------------- .note.nv.cuinfo           --------------------------
	.section	.note.nv.cuinfo,"",@"SHT_NOTE"
	.sectionflags	@"SHF_NOTE_NV_CUINFO"
        /*0018*/ 	.short	0x0002
        /*001a*/ 	.short	0x0064
        /*001c*/ 	.short	0x0082
	.zero		2


//--------------------- .nv.info                  --------------------------
	.section	.nv.info,"",@"SHT_CUDA_INFO"
	.align	4


	//----- nvinfo : EIATTR_REGCOUNT
	.align		4
        /*0000*/ 	.byte	0x04, 0x2f
        /*0002*/ 	.short	(.L_4 - .L_3)
	.align		4
.L_3:
        /*0004*/ 	.word	index@(_Z7kernel3PfPs)
        /*0008*/ 	.word	0x00000020


	//----- nvinfo : EIATTR_FRAME_SIZE
	.align		4
.L_4:
        /*000c*/ 	.byte	0x04, 0x11
        /*000e*/ 	.short	(.L_6 - .L_5)
	.align		4
.L_5:
        /*0010*/ 	.word	index@(_Z7kernel3PfPs)
        /*0014*/ 	.word	0x000057e8


	//----- nvinfo : EIATTR_REGCOUNT
	.align		4
.L_6:
        /*0018*/ 	.byte	0x04, 0x2f
        /*001a*/ 	.short	(.L_8 - .L_7)
	.align		4
.L_7:
        /*001c*/ 	.word	index@(_Z6kerneliPfPiS_)
        /*0020*/ 	.word	0x00000013


	//----- nvinfo : EIATTR_FRAME_SIZE
	.align		4
.L_8:
        /*0024*/ 	.byte	0x04, 0x11
        /*0026*/ 	.short	(.L_10 - .L_9)
	.align		4
.L_9:
        /*0028*/ 	.word	index@($__internal_1_$__cuda_sm3x_div_rn_noftz_f32_slowpath)
        /*002c*/ 	.word	0x00000000


	//----- nvinfo : EIATTR_FRAME_SIZE
	.align		4
.L_10:
        /*0030*/ 	.byte	0x04, 0x11
        /*0032*/ 	.short	(.L_12 - .L_11)
	.align		4
.L_11:
        /*0034*/ 	.word	index@($__internal_0_$__cuda_sm20_sqrt_rn_f32_slowpath)
        /*0038*/ 	.word	0x00000000


	//----- nvinfo : EIATTR_FRAME_SIZE
	.align		4
.L_12:
        /*003c*/ 	.byte	0x04, 0x11
        /*003e*/ 	.short	(.L_14 - .L_13)
	.align		4
.L_13:
        /*0040*/ 	.word	index@(_Z6kerneliPfPiS_)
        /*0044*/ 	.word	0x00000000


	//----- nvinfo : EIATTR_REGCOUNT
	.align		4
.L_14:
        /*0048*/ 	.byte	0x04, 0x2f
        /*004a*/ 	.short	(.L_16 - .L_15)
	.align		4
.L_15:
        /*004c*/ 	.word	index@(_Z3addPfPiS_S0_)
        /*0050*/ 	.word	0x00000012


	//----- nvinfo : EIATTR_FRAME_SIZE
	.align		4
.L_16:
        /*0054*/ 	.byte	0x04, 0x11
        /*0056*/ 	.short	(.L_18 - .L_17)
	.align		4
.L_17:
        /*0058*/ 	.word	index@(_Z3addPfPiS_S0_)
        /*005c*/ 	.word	0x00000000


	//----- nvinfo : EIATTR_MIN_STACK_SIZE
	.align		4
.L_18:
        /*0060*/ 	.byte	0x04, 0x12
        /*0062*/ 	.short	(.L_20 - .L_19)
	.align		4
.L_19:
        /*0064*/ 	.word	index@(_Z3addPfPiS_S0_)
        /*0068*/ 	.word	0x00000000


	//----- nvinfo : EIATTR_MIN_STACK_SIZE
	.align		4
.L_20:
        /*006c*/ 	.byte	0x04, 0x12
        /*006e*/ 	.short	(.L_22 - .L_21)
	.align		4
.L_21:
        /*0070*/ 	.word	index@(_Z6kerneliPfPiS_)
        /*0074*/ 	.word	0x00000000


	//----- nvinfo : EIATTR_MIN_STACK_SIZE
	.align		4
.L_22:
        /*0078*/ 	.byte	0x04, 0x12
        /*007a*/ 	.short	(.L_24 - .L_23)
	.align		4
.L_23:
        /*007c*/ 	.word	index@(_Z7kernel3PfPs)
        /*0080*/ 	.word	0x000057e8
.L_24:


//--------------------- .nv.compat                --------------------------
	.section	.nv.compat,"",@"SHT_CUDA_COMPAT_INFO"
	.align	4
        /*0000*/ 	.byte	0x02, 0x09, 0x00, 0x00, 0x02, 0x02, 0x01, 0x00, 0x02, 0x05, 0x05, 0x00, 0x03, 0x07, 0x01, 0x01
        /*0010*/ 	.byte	0x02, 0x03, 0x00, 0x00, 0x02, 0x06, 0x01, 0x00, 0x04, 0x0b, 0x08, 0x00, 0x01, 0x00, 0x00, 0x00
        /*0020*/ 	.byte	0x00, 0x00, 0x00, 0x00


//--------------------- .nv.info._Z3addPfPiS_S0_  --------------------------
	.section	.nv.info._Z3addPfPiS_S0_,"",@"SHT_CUDA_INFO"
	.sectionflags	@""
	.align	4


	//----- nvinfo : EIATTR_CUDA_API_VERSION
	.align		4
        /*0000*/ 	.byte	0x04, 0x37
        /*0002*/ 	.short	(.L_26 - .L_25)
.L_25:
        /*0004*/ 	.word	0x00000082


	//----- nvinfo : EIATTR_KPARAM_INFO
	.align		4
.L_26:
        /*0008*/ 	.byte	0x04, 0x17
        /*000a*/ 	.short	(.L_28 - .L_27)
.L_27:
        /*000c*/ 	.word	0x00000000
        /*0010*/ 	.short	0x0003
        /*0012*/ 	.short	0x0018
        /*0014*/ 	.byte	0x00, 0xf5, 0x21, 0x00


	//----- nvinfo : EIATTR_KPARAM_INFO
	.align		4
.L_28:
        /*0018*/ 	.byte	0x04, 0x17
        /*001a*/ 	.short	(.L_30 - .L_29)
.L_29:
        /*001c*/ 	.word	0x00000000
        /*0020*/ 	.short	0x0002
        /*0022*/ 	.short	0x0010
        /*0024*/ 	.byte	0x00, 0xf5, 0x21, 0x00


	//----- nvinfo : EIATTR_KPARAM_INFO
	.align		4
.L_30:
        /*0028*/ 	.byte	0x04, 0x17
        /*002a*/ 	.short	(.L_32 - .L_31)
.L_31:
        /*002c*/ 	.word	0x00000000
        /*0030*/ 	.short	0x0001
        /*0032*/ 	.short	0x0008
        /*0034*/ 	.byte	0x00, 0xf5, 0x21, 0x00


	//----- nvinfo : EIATTR_KPARAM_INFO
	.align		4
.L_32:
        /*0038*/ 	.byte	0x04, 0x17
        /*003a*/ 	.short	(.L_34 - .L_33)
.L_33:
        /*003c*/ 	.word	0x00000000
        /*0040*/ 	.short	0x0000
        /*0042*/ 	.short	0x0000
        /*0044*/ 	.byte	0x00, 0xf5, 0x21, 0x00


	//----- nvinfo : EIATTR_SPARSE_MMA_MASK
	.align		4
.L_34:
        /*0048*/ 	.byte	0x03, 0x50
        /*004a*/ 	.short	0x0000


	//----- nvinfo : EIATTR_MAXREG_COUNT
	.align		4
        /*004c*/ 	.byte	0x03, 0x1b
        /*004e*/ 	.short	0x00ff


	//----- nvinfo : EIATTR_MERCURY_ISA_VERSION
	.align		4
        /*0050*/ 	.byte	0x03, 0x5f
        /*0052*/ 	.short	0x0101


	//----- nvinfo : EIATTR_VRC_CTA_INIT_COUNT
	.align		4
        /*0054*/ 	.byte	0x02, 0x4a
	.zero		1
	.zero		1


	//----- nvinfo : EIATTR_EXIT_INSTR_OFFSETS
	.align		4
        /*0058*/ 	.byte	0x04, 0x1c
        /*005a*/ 	.short	(.L_36 - .L_35)


	//   ....[0]....
.L_35:
        /*005c*/ 	.word	0x00000060


	//   ....[1]....
        /*0060*/ 	.word	0x000001d0


	//----- nvinfo : EIATTR_CRS_STACK_SIZE
	.align		4
.L_36:
        /*0064*/ 	.byte	0x04, 0x1e
        /*0066*/ 	.short	(.L_38 - .L_37)
.L_37:
        /*0068*/ 	.word	0x00000000


	//----- nvinfo : EIATTR_CBANK_PARAM_SIZE
	.align		4
.L_38:
        /*006c*/ 	.byte	0x03, 0x19
        /*006e*/ 	.short	0x0020


	//----- nvinfo : EIATTR_PARAM_CBANK
	.align		4
        /*0070*/ 	.byte	0x04, 0x0a
        /*0072*/ 	.short	(.L_40 - .L_39)
	.align		4
.L_39:
        /*0074*/ 	.word	index@(.nv.constant0._Z3addPfPiS_S0_)
        /*0078*/ 	.short	0x0380
        /*007a*/ 	.short	0x0020


	//----- nvinfo : EIATTR_SW_WAR
	.align		4
.L_40:
        /*007c*/ 	.byte	0x04, 0x36
        /*007e*/ 	.short	(.L_42 - .L_41)
.L_41:
        /*0080*/ 	.word	0x00000008
.L_42:


//--------------------- .nv.info._Z6kerneliPfPiS_ --------------------------
	.section	.nv.info._Z6kerneliPfPiS_,"",@"SHT_CUDA_INFO"
	.sectionflags	@""
	.align	4


	//----- nvinfo : EIATTR_CUDA_API_VERSION
	.align		4
        /*0000*/ 	.byte	0x04, 0x37
        /*0002*/ 	.short	(.L_44 - .L_43)
.L_43:
        /*0004*/ 	.word	0x00000082


	//----- nvinfo : EIATTR_KPARAM_INFO
	.align		4
.L_44:
        /*0008*/ 	.byte	0x04, 0x17
        /*000a*/ 	.short	(.L_46 - .L_45)
.L_45:
        /*000c*/ 	.word	0x00000000
        /*0010*/ 	.short	0x0003
        /*0012*/ 	.short	0x0018
        /*0014*/ 	.byte	0x00, 0xf5, 0x21, 0x00


	//----- nvinfo : EIATTR_KPARAM_INFO
	.align		4
.L_46:
        /*0018*/ 	.byte	0x04, 0x17
        /*001a*/ 	.short	(.L_48 - .L_47)
.L_47:
        /*001c*/ 	.word	0x00000000
        /*0020*/ 	.short	0x0002
        /*0022*/ 	.short	0x0010
        /*0024*/ 	.byte	0x00, 0xf5, 0x21, 0x00


	//----- nvinfo : EIATTR_KPARAM_INFO
	.align		4
.L_48:
        /*0028*/ 	.byte	0x04, 0x17
        /*002a*/ 	.short	(.L_50 - .L_49)
.L_49:
        /*002c*/ 	.word	0x00000000
        /*0030*/ 	.short	0x0001
        /*0032*/ 	.short	0x0008
        /*0034*/ 	.byte	0x00, 0xf5, 0x21, 0x00


	//----- nvinfo : EIATTR_KPARAM_INFO
	.align		4
.L_50:
        /*0038*/ 	.byte	0x04, 0x17
        /*003a*/ 	.short	(.L_52 - .L_51)
.L_51:
        /*003c*/ 	.word	0x00000000
        /*0040*/ 	.short	0x0000
        /*0042*/ 	.short	0x0000
        /*0044*/ 	.byte	0x00, 0xf0, 0x11, 0x00


	//----- nvinfo : EIATTR_SPARSE_MMA_MASK
	.align		4
.L_52:
        /*0048*/ 	.byte	0x03, 0x50
        /*004a*/ 	.short	0x0000


	//----- nvinfo : EIATTR_MAXREG_COUNT
	.align		4
        /*004c*/ 	.byte	0x03, 0x1b
        /*004e*/ 	.short	0x00ff


	//----- nvinfo : EIATTR_NUM_BARRIERS
	.align		4
        /*0050*/ 	.byte	0x02, 0x4c
        /*0052*/ 	.byte	0x01
	.zero		1


	//----- nvinfo : EIATTR_MERCURY_ISA_VERSION
	.align		4
        /*0054*/ 	.byte	0x03, 0x5f
        /*0056*/ 	.short	0x0101


	//----- nvinfo : EIATTR_VRC_CTA_INIT_COUNT
	.align		4
        /*0058*/ 	.byte	0x02, 0x4a
	.zero		1
	.zero		1


	//----- nvinfo : EIATTR_EXIT_INSTR_OFFSETS
	.align		4
        /*005c*/ 	.byte	0x04, 0x1c
        /*005e*/ 	.short	(.L_54 - .L_53)


	//   ....[0]....
.L_53:
        /*0060*/ 	.word	0x00000060


	//   ....[1]....
        /*0064*/ 	.word	0x00000ff0


	//   ....[2]....
        /*0068*/ 	.word	0x000010d0


	//----- nvinfo : EIATTR_CRS_STACK_SIZE
	.align		4
.L_54:
        /*006c*/ 	.byte	0x04, 0x1e
        /*006e*/ 	.short	(.L_56 - .L_55)
.L_55:
        /*0070*/ 	.word	0x00000000


	//----- nvinfo : EIATTR_CBANK_PARAM_SIZE
	.align		4
.L_56:
        /*0074*/ 	.byte	0x03, 0x19
        /*0076*/ 	.short	0x0020


	//----- nvinfo : EIATTR_PARAM_CBANK
	.align		4
        /*0078*/ 	.byte	0x04, 0x0a
        /*007a*/ 	.short	(.L_58 - .L_57)
	.align		4
.L_57:
        /*007c*/ 	.word	index@(.nv.constant0._Z6kerneliPfPiS_)
        /*0080*/ 	.short	0x0380
        /*0082*/ 	.short	0x0020


	//----- nvinfo : EIATTR_SW_WAR
	.align		4
.L_58:
        /*0084*/ 	.byte	0x04, 0x36
        /*0086*/ 	.short	(.L_60 - .L_59)
.L_59:
        /*0088*/ 	.word	0x00000008
.L_60:


//--------------------- .nv.info._Z7kernel3PfPs   --------------------------
	.section	.nv.info._Z7kernel3PfPs,"",@"SHT_CUDA_INFO"
	.sectionflags	@""
	.align	4


	//----- nvinfo : EIATTR_CUDA_API_VERSION
	.align		4
        /*0000*/ 	.byte	0x04, 0x37
        /*0002*/ 	.short	(.L_62 - .L_61)
.L_61:
        /*0004*/ 	.word	0x00000082


	//----- nvinfo : EIATTR_KPARAM_INFO
	.align		4
.L_62:
        /*0008*/ 	.byte	0x04, 0x17
        /*000a*/ 	.short	(.L_64 - .L_63)
.L_63:
        /*000c*/ 	.word	0x00000000
        /*0010*/ 	.short	0x0001
        /*0012*/ 	.short	0x0008
        /*0014*/ 	.byte	0x00, 0xf5, 0x21, 0x00


	//----- nvinfo : EIATTR_KPARAM_INFO
	.align		4
.L_64:
        /*0018*/ 	.byte	0x04, 0x17
        /*001a*/ 	.short	(.L_66 - .L_65)
.L_65:
        /*001c*/ 	.word	0x00000000
        /*0020*/ 	.short	0x0000
        /*0022*/ 	.short	0x0000
        /*0024*/ 	.byte	0x00, 0xf5, 0x21, 0x00


	//----- nvinfo : EIATTR_SPARSE_MMA_MASK
	.align		4
.L_66:
        /*0028*/ 	.byte	0x03, 0x50
        /*002a*/ 	.short	0x0000


	//----- nvinfo : EIATTR_MAXREG_COUNT
	.align		4
        /*002c*/ 	.byte	0x03, 0x1b
        /*002e*/ 	.short	0x00ff


	//----- nvinfo : EIATTR_MERCURY_ISA_VERSION
	.align		4
        /*0030*/ 	.byte	0x03, 0x5f
        /*0032*/ 	.short	0x0101


	//----- nvinfo : EIATTR_VRC_CTA_INIT_COUNT
	.align		4
        /*0034*/ 	.byte	0x02, 0x4a
	.zero		1
	.zero		1


	//----- nvinfo : EIATTR_EXIT_INSTR_OFFSETS
	.align		4
        /*0038*/ 	.byte	0x04, 0x1c
        /*003a*/ 	.short	(.L_68 - .L_67)


	//   ....[0]....
.L_67:
        /*003c*/ 	.word	0x00000070


	//   ....[1]....
        /*0040*/ 	.word	0x000021c0


	//----- nvinfo : EIATTR_CBANK_PARAM_SIZE
	.align		4
.L_68:
        /*0044*/ 	.byte	0x03, 0x19
        /*0046*/ 	.short	0x0010


	//----- nvinfo : EIATTR_PARAM_CBANK
	.align		4
        /*0048*/ 	.byte	0x04, 0x0a
        /*004a*/ 	.short	(.L_70 - .L_69)
	.align		4
.L_69:
        /*004c*/ 	.word	index@(.nv.constant0._Z7kernel3PfPs)
        /*0050*/ 	.short	0x0380
        /*0052*/ 	.short	0x0010


	//----- nvinfo : EIATTR_SW_WAR
	.align		4
.L_70:
        /*0054*/ 	.byte	0x04, 0x36
        /*0056*/ 	.short	(.L_72 - .L_71)
.L_71:
        /*0058*/ 	.word	0x00000008
.L_72:


//--------------------- .nv.callgraph             --------------------------
	.section	.nv.callgraph,"",@"SHT_CUDA_CALLGRAPH"
	.align	4
	.sectionentsize	8
	.align		4
        /*0000*/ 	.word	0x00000000
	.align		4
        /*0004*/ 	.word	0xffffffff
	.align		4
        /*0008*/ 	.word	0x00000000
	.align		4
        /*000c*/ 	.word	0xfffffffe
	.align		4
        /*0010*/ 	.word	0x00000000
	.align		4
        /*0014*/ 	.word	0xfffffffd
	.align		4
        /*0018*/ 	.word	0x00000000
	.align		4
        /*001c*/ 	.word	0xfffffffc


//--------------------- .nv.constant4             --------------------------
	.section	.nv.constant4,"a",@progbits
	.align	8
	.align		8
.nv.constant4:
        /*0000*/ 	.dword	dev_ele_position_center
	.align		8
        /*0008*/ 	.dword	dev_ele_position_height
	.align		8
        /*0010*/ 	.dword	dev_filter_data


//--------------------- .text._Z3addPfPiS_S0_     --------------------------
	.section	.text._Z3addPfPiS_S0_,"ax",@progbits
	.align	128
        .global         _Z3addPfPiS_S0_
        .type           _Z3addPfPiS_S0_,@function
        .size           _Z3addPfPiS_S0_,(.L_x_49 - _Z3addPfPiS_S0_)
        .other          _Z3addPfPiS_S0_,@"STO_CUDA_ENTRY STV_DEFAULT"
_Z3addPfPiS_S0_:
.text._Z3addPfPiS_S0_:
[----:B------:R-:W-:Y:S01]  /*0000*/  LDC R1, c[0x0][0x37c] ;  /* 0x0000df00ff017b82 */ /* 0x000fe20000000800 */
[----:B------:R-:W0:Y:S07]  /*0010*/  S2R R0, SR_TID.X ;  /* 0x0000000000007919 */ /* 0x000e2e0000002100 */
[----:B------:R-:W0:Y:S08]  /*0020*/  S2UR UR4, SR_CTAID.X ;  /* 0x00000000000479c3 */ /* 0x000e300000002500 */
[----:B------:R-:W0:Y:S02]  /*0030*/  LDC R11, c[0x0][0x360] ;  /* 0x0000d800ff0b7b82 */ /* 0x000e240000000800 */
[----:B0-----:R-:W-:-:S05]  /*0040*/  IMAD R0, R11, UR4, R0 ;  /* 0x000000040b007c24 */ /* 0x001fca000f8e0200 */
[----:B------:R-:W-:-:S13]  /*0050*/  ISETP.GT.AND P0, PT, R0, 0x3fffff, PT ;  /* 0x003fffff0000780c */ /* 0x000fda0003f04270 */
[----:B------:R-:W-:Y:S05]  /*0060*/  @P0 EXIT ;  /* 0x000000000000094d */ /* 0x000fea0003800000 */
[----:B------:R-:W0:Y:S01]  /*0070*/  LDCU UR4, c[0x0][0x370] ;  /* 0x00006e00ff0477ac */ /* 0x000e220008000800 */
[----:B------:R-:W1:Y:S01]  /*0080*/  LDCU.64 UR6, c[0x0][0x358] ;  /* 0x00006b00ff0677ac */ /* 0x000e620008000a00 */
[----:B0-----:R-:W-:-:S07]  /*0090*/  IMAD R11, R11, UR4, RZ ;  /* 0x000000040b0b7c24 */ /* 0x001fce000f8e02ff */
.L_x_0:
[----:B0-----:R-:W0:Y:S08]  /*00a0*/  LDC.64 R2, c[0x0][0x390] ;  /* 0x0000e400ff027b82 */ /* 0x001e300000000a00 */
[----:B------:R-:W2:Y:S08]  /*00b0*/  LDC.64 R4, c[0x0][0x380] ;  /* 0x0000e000ff047b82 */ /* 0x000eb00000000a00 */
[----:B------:R-:W3:Y:S01]  /*00c0*/  LDC.64 R6, c[0x0][0x398] ;  /* 0x0000e600ff067b82 */ /* 0x000ee20000000a00 */
[----:B0-----:R-:W-:-:S07]  /*00d0*/  IMAD.WIDE R2, R0, 0x4, R2 ;  /* 0x0000000400027825 */ /* 0x001fce00078e0202 */
[----:B------:R-:W0:Y:S01]  /*00e0*/  LDC.64 R8, c[0x0][0x388] ;  /* 0x0000e200ff087b82 */ /* 0x000e220000000a00 */
[----:B-1----:R-:W4:Y:S01]  /*00f0*/  LDG.E R2, desc[UR6][R2.64] ;  /* 0x0000000602027981 */ /* 0x002f22000c1e1900 */
[----:B--2---:R-:W-:-:S05]  /*0100*/  IMAD.WIDE R4, R0, 0x4, R4 ;  /* 0x0000000400047825 */ /* 0x004fca00078e0204 */
[----:B------:R-:W4:Y:S01]  /*0110*/  LDG.E R13, desc[UR6][R4.64] ;  /* 0x00000006040d7981 */ /* 0x000f22000c1e1900 */
[----:B---3--:R-:W-:-:S04]  /*0120*/  IMAD.WIDE R6, R0, 0x4, R6 ;  /* 0x0000000400067825 */ /* 0x008fc800078e0206 */
[----:B0-----:R-:W-:-:S04]  /*0130*/  IMAD.WIDE R8, R0, 0x4, R8 ;  /* 0x0000000400087825 */ /* 0x001fc800078e0208 */
[----:B----4-:R-:W-:-:S05]  /*0140*/  FADD R13, R2, R13 ;  /* 0x0000000d020d7221 */ /* 0x010fca0000000000 */
[----:B------:R0:W-:Y:S04]  /*0150*/  STG.E desc[UR6][R4.64], R13 ;  /* 0x0000000d04007986 */ /* 0x0001e8000c101906 */
[----:B------:R-:W2:Y:S04]  /*0160*/  LDG.E R6, desc[UR6][R6.64] ;  /* 0x0000000606067981 */ /* 0x000ea8000c1e1900 */
[----:B------:R-:W2:Y:S01]  /*0170*/  LDG.E R15, desc[UR6][R8.64] ;  /* 0x00000006080f7981 */ /* 0x000ea2000c1e1900 */
[----:B------:R-:W-:-:S04]  /*0180*/  IADD3 R0, PT, PT, R11, R0, RZ ;  /* 0x000000000b007210 */ /* 0x000fc80007ffe0ff */
[----:B------:R-:W-:Y:S02]  /*0190*/  ISETP.GE.AND P0, PT, R0, 0x400000, PT ;  /* 0x004000000000780c */ /* 0x000fe40003f06270 */
[----:B--2---:R-:W-:-:S05]  /*01a0*/  IADD3 R15, PT, PT, R6, R15, RZ ;  /* 0x0000000f060f7210 */ /* 0x004fca0007ffe0ff */
[----:B------:R0:W-:Y:S06]  /*01b0*/  STG.E desc[UR6][R8.64], R15 ;  /* 0x0000000f08007986 */ /* 0x0001ec000c101906 */
[----:B------:R-:W-:Y:S05]  /*01c0*/  @!P0 BRA `(.L_x_0) ;  /* 0xfffffffc00b48947 */ /* 0x000fea000383ffff */
[----:B------:R-:W-:Y:S05]  /*01d0*/  EXIT ;  /* 0x000000000000794d */ /* 0x000fea0003800000 */
.L_x_1:
[----:B------:R-:W-:-:S00]  /*01e0*/  BRA `(.L_x_1) ;  /* 0xfffffffc00fc7947 */ /* 0x000fc0000383ffff */
[----:B------:R-:W-:-:S00]  /*01f0*/  NOP ;  /* 0x0000000000007918 */ /* 0x000fc00000000000 */
        /* <DEDUP_REMOVED lines=8> */
.L_x_49:


//--------------------- .text._Z6kerneliPfPiS_    --------------------------
	.section	.text._Z6kerneliPfPiS_,"ax",@progbits
	.align	128
        .global         _Z6kerneliPfPiS_
        .type           _Z6kerneliPfPiS_,@function
        .size           _Z6kerneliPfPiS_,(.L_x_48 - _Z6kerneliPfPiS_)
        .other          _Z6kerneliPfPiS_,@"STO_CUDA_ENTRY STV_DEFAULT"
_Z6kerneliPfPiS_:
.text._Z6kerneliPfPiS_:
[----:B------:R-:W-:Y:S01]  /*0000*/  LDC R1, c[0x0][0x37c] ;  /* 0x0000df00ff017b82 */ /* 0x000fe20000000800 */
[----:B------:R-:W0:Y:S01]  /*0010*/  S2R R2, SR_CTAID.Y ;  /* 0x0000000000027919 */ /* 0x000e220000002600 */
[----:B------:R-:W0:Y:S01]  /*0020*/  S2R R5, SR_CTAID.X ;  /* 0x0000000000057919 */ /* 0x000e220000002500 */
[----:B------:R-:W1:Y:S01]  /*0030*/  S2R R4, SR_TID.X ;  /* 0x0000000000047919 */ /* 0x000e620000002100 */
[----:B0-----:R-:W-:-:S04]  /*0040*/  LOP3.LUT P0, RZ, R2, 0x7ffff800, R5, 0xc8, !PT ;  /* 0x7ffff80002ff7812 */ /* 0x001fc8000780c805 */
[----:B-1----:R-:W-:-:S13]  /*0050*/  ISETP.GT.U32.OR P0, PT, R4, 0x1ff, P0 ;  /* 0x000001ff0400780c */ /* 0x002fda0000704470 */
[----:B------:R-:W-:Y:S05]  /*0060*/  @P0 EXIT ;  /* 0x000000000000094d */ /* 0x000fea0003800000 */
[----:B------:R-:W0:Y:S01]  /*0070*/  LDC R13, c[0x0][0x380] ;  /* 0x0000e000ff0d7b82 */ /* 0x000e220000000800 */
[----:B------:R-:W1:Y:S07]  /*0080*/  LDCU.64 UR8, c[0x0][0x358] ;  /* 0x00006b00ff0877ac */ /* 0x000e6e0008000a00 */
[----:B------:R-:W0:Y:S08]  /*0090*/  LDC.64 R10, c[0x4][0x8] ;  /* 0x01000200ff0a7b82 */ /* 0x000e300000000a00 */
[----:B------:R-:W2:Y:S01]  /*00a0*/  LDC.64 R6, c[0x4][RZ] ;  /* 0x01000000ff067b82 */ /* 0x000ea20000000a00 */
[----:B0-----:R-:W-:-:S06]  /*00b0*/  IMAD.WIDE R10, R13, 0x4, R10 ;  /* 0x000000040d0a7825 */ /* 0x001fcc00078e020a */
[----:B-1----:R-:W3:Y:S01]  /*00c0*/  LDG.E R10, desc[UR8][R10.64+-0x4] ;  /* 0xfffffc080a0a7981 */ /* 0x002ee2000c1e1900 */
[----:B--2---:R-:W-:-:S06]  /*00d0*/  IMAD.WIDE R6, R13, 0x4, R6 ;  /* 0x000000040d067825 */ /* 0x004fcc00078e0206 */
[----:B------:R-:W2:Y:S01]  /*00e0*/  LDG.E R7, desc[UR8][R6.64+-0x4] ;  /* 0xfffffc0806077981 */ /* 0x000ea2000c1e1900 */
[----:B------:R-:W-:Y:S01]  /*00f0*/  HFMA2 R0, -RZ, RZ, 0.599609375, -1642 ;  /* 0x38cce66aff007431 */ /* 0x000fe200000001ff */
[----:B------:R-:W-:Y:S02]  /*0100*/  I2FP.F32.U32 R3, R5 ;  /* 0x0000000500037245 */ /* 0x000fe40000201000 */
[----:B------:R-:W-:-:S03]  /*0110*/  I2FP.F32.U32 R8, R2 ;  /* 0x0000000200087245 */ /* 0x000fc60000201000 */
[-C--:B------:R-:W-:Y:S02]  /*0120*/  FFMA R3, R3, R0.reuse, -0.10000000149011611938 ;  /* 0xbdcccccd03037423 */ /* 0x080fe40000000000 */
[----:B------:R-:W-:Y:S02]  /*0130*/  FFMA R8, R8, R0, -0.10000000149011611938 ;  /* 0xbdcccccd08087423 */ /* 0x000fe40000000000 */
[----:B---3--:R-:W-:-:S04]  /*0140*/  FADD R0, R3, -R10 ;  /* 0x8000000a03007221 */ /* 0x008fc80000000000 */
[----:B------:R-:W-:Y:S01]  /*0150*/  FMUL R12, R0, R0 ;  /* 0x00000000000c7220 */ /* 0x000fe20000400000 */
[----:B--2---:R-:W-:-:S04]  /*0160*/  FADD R9, -R8, R7 ;  /* 0x0000000708097221 */ /* 0x004fc80000000100 */
[----:B------:R-:W-:-:S04]  /*0170*/  FFMA R12, R9, R9, R12 ;  /* 0x00000009090c7223 */ /* 0x000fc8000000000c */
[----:B------:R-:W-:Y:S01]  /*0180*/  VIADD R6, R12, 0xf3000000 ;  /* 0xf30000000c067836 */ /* 0x000fe20000000000 */
[----:B------:R-:W-:Y:S01]  /*0190*/  IADD3 R0, PT, PT, R4, 0x6ff, R13 ;  /* 0x000006ff04007810 */ /* 0x000fe20007ffe00d */
[----:B------:R0:W1:Y:S03]  /*01a0*/  MUFU.RSQ R9, R12 ;  /* 0x0000000c00097308 */ /* 0x0000660000001400 */
[----:B------:R-:W-:Y:S02]  /*01b0*/  ISETP.GT.U32.AND P0, PT, R6, 0x727fffff, PT ;  /* 0x727fffff0600780c */ /* 0x000fe40003f04070 */
[----:B------:R-:W-:-:S04]  /*01c0*/  SHF.R.S32.HI R7, RZ, 0x1f, R0 ;  /* 0x0000001fff077819 */ /* 0x000fc80000011400 */
[----:B------:R-:W-:-:S04]  /*01d0*/  LEA.HI R7, R7, R0, RZ, 0xb ;  /* 0x0000000007077211 */ /* 0x000fc800078f58ff */
[----:B------:R-:W-:-:S04]  /*01e0*/  LOP3.LUT R7, R7, 0xfffff800, RZ, 0xc0, !PT ;  /* 0xfffff80007077812 */ /* 0x000fc800078ec0ff */
[----:B------:R-:W-:Y:S01]  /*01f0*/  IADD3 R6, PT, PT, R0, -R7, RZ ;  /* 0x8000000700067210 */ /* 0x000fe20007ffe0ff */
[----:B01----:R-:W-:Y:S06]  /*0200*/  @!P0 BRA `(.L_x_2) ;  /* 0x00000000001c8947 */ /* 0x003fec0003800000 */
[----:B------:R-:W-:Y:S01]  /*0210*/  BSSY.RECONVERGENT B0, `(.L_x_3) ;  /* 0x0000004000007945 */ /* 0x000fe20003800200 */
[----:B------:R-:W-:Y:S01]  /*0220*/  IMAD.MOV.U32 R0, RZ, RZ, R12 ;  /* 0x000000ffff007224 */ /* 0x000fe200078e000c */
[----:B------:R-:W-:-:S07]  /*0230*/  MOV R15, 0x250 ;  /* 0x00000250000f7802 */ /* 0x000fce0000000f00 */
[----:B------:R-:W-:Y:S05]  /*0240*/  CALL.REL.NOINC `($__internal_0_$__cuda_sm20_sqrt_rn_f32_slowpath) ;  /* 0x0000000c00a47944 */ /* 0x000fea0003c00000 */
[----:B------:R-:W-:Y:S05]  /*0250*/  BSYNC.RECONVERGENT B0 ;  /* 0x0000000000007941 */ /* 0x000fea0003800200 */
.L_x_3:
[----:B------:R-:W-:Y:S01]  /*0260*/  MOV R7, R9 ;  /* 0x0000000900077202 */ /* 0x000fe20000000f00 */
[----:B------:R-:W-:Y:S06]  /*0270*/  BRA `(.L_x_4) ;  /* 0x0000000000107947 */ /* 0x000fec0003800000 */
.L_x_2:
[----:B------:R-:W-:Y:S01]  /*0280*/  FMUL.FTZ R7, R12, R9 ;  /* 0x000000090c077220 */ /* 0x000fe20000410000 */
[----:B------:R-:W-:-:S03]  /*0290*/  FMUL.FTZ R9, R9, 0.5 ;  /* 0x3f00000009097820 */ /* 0x000fc60000410000 */
[----:B------:R-:W-:-:S04]  /*02a0*/  FFMA R12, -R7, R7, R12 ;  /* 0x00000007070c7223 */ /* 0x000fc8000000010c */
[----:B------:R-:W-:-:S07]  /*02b0*/  FFMA R7, R12, R9, R7 ;  /* 0x000000090c077223 */ /* 0x000fce0000000007 */
.L_x_4:
[----:B------:R-:W0:Y:S08]  /*02c0*/  LDC.64 R12, c[0x4][0x8] ;  /* 0x01000200ff0c7b82 */ /* 0x000e300000000a00 */
[----:B------:R-:W1:Y:S01]  /*02d0*/  LDC.64 R10, c[0x4][RZ] ;  /* 0x01000000ff0a7b82 */ /* 0x000e620000000a00 */
[----:B0-----:R-:W-:-:S06]  /*02e0*/  IMAD.WIDE R12, R6, 0x4, R12 ;  /* 0x00000004060c7825 */ /* 0x001fcc00078e020c */
[----:B------:R-:W2:Y:S01]  /*02f0*/  LDG.E R12, desc[UR8][R12.64] ;  /* 0x000000080c0c7981 */ /* 0x000ea2000c1e1900 */
[----:B-1----:R-:W-:-:S06]  /*0300*/  IMAD.WIDE R10, R6, 0x4, R10 ;  /* 0x00000004060a7825 */ /* 0x002fcc00078e020a */
[----:B------:R-:W3:Y:S01]  /*0310*/  LDG.E R11, desc[UR8][R10.64] ;  /* 0x000000080a0b7981 */ /* 0x000ee2000c1e1900 */
[----:B------:R-:W-:Y:S01]  /*0320*/  BSSY.RECONVERGENT B0, `(.L_x_5) ;  /* 0x0000011000007945 */ /* 0x000fe20003800200 */
[----:B--2---:R-:W-:-:S04]  /*0330*/  FADD R9, R3, -R12 ;  /* 0x8000000c03097221 */ /* 0x004fc80000000000 */
[----:B------:R-:W-:Y:S01]  /*0340*/  FMUL R9, R9, R9 ;  /* 0x0000000909097220 */ /* 0x000fe20000400000 */
[----:B---3--:R-:W-:-:S04]  /*0350*/  FADD R0, -R8, R11 ;  /* 0x0000000b08007221 */ /* 0x008fc80000000100 */
[----:B------:R-:W-:-:S04]  /*0360*/  FFMA R0, R0, R0, R9 ;  /* 0x0000000000007223 */ /* 0x000fc80000000009 */
[----:B------:R-:W-:Y:S01]  /*0370*/  VIADD R14, R0, 0xf3000000 ;  /* 0xf3000000000e7836 */ /* 0x000fe20000000000 */
[----:B------:R0:W1:Y:S04]  /*0380*/  MUFU.RSQ R9, R0 ;  /* 0x0000000000097308 */ /* 0x0000680000001400 */
[----:B------:R-:W-:-:S13]  /*0390*/  ISETP.GT.U32.AND P0, PT, R14, 0x727fffff, PT ;  /* 0x727fffff0e00780c */ /* 0x000fda0003f04070 */
[----:B01----:R-:W-:Y:S05]  /*03a0*/  @!P0 BRA `(.L_x_6) ;  /* 0x0000000000108947 */ /* 0x003fea0003800000 */
[----:B------:R-:W-:-:S07]  /*03b0*/  MOV R15, 0x3d0 ;  /* 0x000003d0000f7802 */ /* 0x000fce0000000f00 */
[----:B------:R-:W-:Y:S05]  /*03c0*/  CALL.REL.NOINC `($__internal_0_$__cuda_sm20_sqrt_rn_f32_slowpath) ;  /* 0x0000000c00447944 */ /* 0x000fea0003c00000 */
[----:B------:R-:W-:Y:S01]  /*03d0*/  MOV R10, R9 ;  /* 0x00000009000a7202 */ /* 0x000fe20000000f00 */
[----:B------:R-:W-:Y:S06]  /*03e0*/  BRA `(.L_x_7) ;  /* 0x0000000000107947 */ /* 0x000fec0003800000 */
.L_x_6:
[----:B------:R-:W-:Y:S01]  /*03f0*/  FMUL.FTZ R11, R0, R9 ;  /* 0x00000009000b7220 */ /* 0x000fe20000410000 */
[----:B------:R-:W-:-:S03]  /*0400*/  FMUL.FTZ R9, R9, 0.5 ;  /* 0x3f00000009097820 */ /* 0x000fc60000410000 */
[----:B------:R-:W-:-:S04]  /*0410*/  FFMA R0, -R11, R11, R0 ;  /* 0x0000000b0b007223 */ /* 0x000fc80000000100 */
[----:B------:R-:W-:-:S07]  /*0420*/  FFMA R10, R0, R9, R11 ;  /* 0x00000009000a7223 */ /* 0x000fce000000000b */
.L_x_7:
[----:B------:R-:W-:Y:S05]  /*0430*/  BSYNC.RECONVERGENT B0 ;  /* 0x0000000000007941 */ /* 0x000fea0003800200 */
.L_x_5:
[----:B------:R-:W-:-:S04]  /*0440*/  FMUL R3, R3, R3 ;  /* 0x0000000303037220 */ /* 0x000fc80000400000 */
[----:B------:R-:W-:-:S04]  /*0450*/  FFMA R0, R8, R8, R3 ;  /* 0x0000000808007223 */ /* 0x000fc80000000003 */
[----:B------:R-:W-:Y:S01]  /*0460*/  VIADD R8, R0, 0xf3000000 ;  /* 0xf300000000087836 */ /* 0x000fe20000000000 */
[----:B------:R0:W1:Y:S04]  /*0470*/  MUFU.RSQ R3, R0 ;  /* 0x0000000000037308 */ /* 0x0000680000001400 */
[----:B------:R-:W-:-:S13]  /*0480*/  ISETP.GT.U32.AND P0, PT, R8, 0x727fffff, PT ;  /* 0x727fffff0800780c */ /* 0x000fda0003f04070 */
[----:B01----:R-:W-:Y:S05]  /*0490*/  @!P0 BRA `(.L_x_8) ;  /* 0x0000000000188947 */ /* 0x003fea0003800000 */
[----:B------:R-:W-:Y:S01]  /*04a0*/  BSSY.RECONVERGENT B0, `(.L_x_9) ;  /* 0x0000003000007945 */ /* 0x000fe20003800200 */
[----:B------:R-:W-:-:S07]  /*04b0*/  MOV R15, 0x4d0 ;  /* 0x000004d0000f7802 */ /* 0x000fce0000000f00 */
[----:B------:R-:W-:Y:S05]  /*04c0*/  CALL.REL.NOINC `($__internal_0_$__cuda_sm20_sqrt_rn_f32_slowpath) ;  /* 0x0000000c00047944 */ /* 0x000fea0003c00000 */
[----:B------:R-:W-:Y:S05]  /*04d0*/  BSYNC.RECONVERGENT B0 ;  /* 0x0000000000007941 */ /* 0x000fea0003800200 */
.L_x_9:
[----:B------:R-:W-:Y:S01]  /*04e0*/  MOV R0, R9 ;  /* 0x0000000900007202 */ /* 0x000fe20000000f00 */
[----:B------:R-:W-:Y:S06]  /*04f0*/  BRA `(.L_x_10) ;  /* 0x0000000000107947 */ /* 0x000fec0003800000 */
.L_x_8:
[----:B------:R-:W-:Y:S01]  /*0500*/  FMUL.FTZ R9, R0, R3 ;  /* 0x0000000300097220 */ /* 0x000fe20000410000 */
[----:B------:R-:W-:-:S03]  /*0510*/  FMUL.FTZ R3, R3, 0.5 ;  /* 0x3f00000003037820 */ /* 0x000fc60000410000 */
[----:B------:R-:W-:-:S04]  /*0520*/  FFMA R0, -R9, R9, R0 ;  /* 0x0000000909007223 */ /* 0x000fc80000000100 */
[----:B------:R-:W-:-:S07]  /*0530*/  FFMA R0, R0, R3, R9 ;  /* 0x0000000300007223 */ /* 0x000fce0000000009 */
.L_x_10:
[----:B------:R-:W-:Y:S01]  /*0540*/  FFMA R3, R7, R7, 0.012544000521302223206 ;  /* 0x3c4d855a07037423 */ /* 0x000fe20000000007 */
[----:B------:R-:W-:Y:S02]  /*0550*/  HFMA2 R9, -RZ, RZ, 1.4736328125, 545 ;  /* 0x3de56042ff097431 */ /* 0x000fe400000001ff */
[----:B------:R-:W-:Y:S01]  /*0560*/  IMAD.MOV.U32 R8, RZ, RZ, 0x410edb6d ;  /* 0x410edb6dff087424 */ /* 0x000fe200078e00ff */
[----:B------:R-:W-:Y:S01]  /*0570*/  BSSY.RECONVERGENT B0, `(.L_x_11) ;  /* 0x000000e000007945 */ /* 0x000fe20003800200 */
[----:B------:R-:W-:-:S04]  /*0580*/  FFMA R0, -R0, R0, R3 ;  /* 0x0000000000007223 */ /* 0x000fc80000000103 */
[----:B------:R-:W-:Y:S01]  /*0590*/  FMUL R0, R0, 0.5 ;  /* 0x3f00000000007820 */ /* 0x000fe20000400000 */
[----:B------:R-:W-:-:S03]  /*05a0*/  FFMA R3, R8, -R9, 1 ;  /* 0x3f80000008037423 */ /* 0x000fc60000000809 */
[----:B------:R-:W0:Y:S01]  /*05b0*/  FCHK P0, R0, 0.11200000345706939697 ;  /* 0x3de5604200007902 */ /* 0x000e220000000000 */
[----:B------:R-:W-:-:S04]  /*05c0*/  FFMA R3, R3, R8, 8.9285707473754882812 ;  /* 0x410edb6d03037423 */ /* 0x000fc80000000008 */
[----:B------:R-:W-:-:S04]  /*05d0*/  FFMA R8, R0, R3, RZ ;  /* 0x0000000300087223 */ /* 0x000fc800000000ff */
[----:B------:R-:W-:-:S04]  /*05e0*/  FFMA R9, R8, -0.11200000345706939697, R0 ;  /* 0xbde5604208097823 */ /* 0x000fc80000000000 */
[----:B------:R-:W-:Y:S01]  /*05f0*/  FFMA R8, R3, R9, R8 ;  /* 0x0000000903087223 */ /* 0x000fe20000000008 */
[----:B0-----:R-:W-:Y:S06]  /*0600*/  @!P0 BRA `(.L_x_12) ;  /* 0x0000000000108947 */ /* 0x001fec0003800000 */
[----:B------:R-:W-:Y:S01]  /*0610*/  IMAD.MOV.U32 R3, RZ, RZ, 0x3de56042 ;  /* 0x3de56042ff037424 */ /* 0x000fe200078e00ff */
[----:B------:R-:W-:-:S07]  /*0620*/  MOV R8, 0x640 ;  /* 0x0000064000087802 */ /* 0x000fce0000000f00 */
[----:B------:R-:W-:Y:S05]  /*0630*/  CALL.REL.NOINC `($__internal_1_$__cuda_sm3x_div_rn_noftz_f32_slowpath) ;  /* 0x0000000c00007944 */ /* 0x000fea0003c00000 */
[----:B------:R-:W-:-:S07]  /*0640*/  MOV R8, R0 ;  /* 0x0000000000087202 */ /* 0x000fce0000000f00 */
.L_x_12:
[----:B------:R-:W-:Y:S05]  /*0650*/  BSYNC.RECONVERGENT B0 ;  /* 0x0000000000007941 */ /* 0x000fea0003800200 */
.L_x_11:
[----:B------:R-:W0:Y:S01]  /*0660*/  MUFU.RCP R0, R7 ;  /* 0x0000000700007308 */ /* 0x000e220000001000 */
[----:B------:R-:W-:Y:S07]  /*0670*/  BSSY.RECONVERGENT B0, `(.L_x_13) ;  /* 0x000000d000007945 */ /* 0x000fee0003800200 */
[----:B------:R-:W1:Y:S01]  /*0680*/  FCHK P0, R8, R7 ;  /* 0x0000000708007302 */ /* 0x000e620000000000 */
[----:B0-----:R-:W-:-:S04]  /*0690*/  FFMA R3, R0, -R7, 1 ;  /* 0x3f80000000037423 */ /* 0x001fc80000000807 */
[----:B------:R-:W-:-:S04]  /*06a0*/  FFMA R0, R0, R3, R0 ;  /* 0x0000000300007223 */ /* 0x000fc80000000000 */
[----:B------:R-:W-:-:S04]  /*06b0*/  FFMA R3, R0, R8, RZ ;  /* 0x0000000800037223 */ /* 0x000fc800000000ff */
[----:B------:R-:W-:-:S04]  /*06c0*/  FFMA R12, R3, -R7, R8 ;  /* 0x80000007030c7223 */ /* 0x000fc80000000008 */
[----:B------:R-:W-:Y:S01]  /*06d0*/  FFMA R3, R0, R12, R3 ;  /* 0x0000000c00037223 */ /* 0x000fe20000000003 */
[----:B-1----:R-:W-:Y:S06]  /*06e0*/  @!P0 BRA `(.L_x_14) ;  /* 0x0000000000148947 */ /* 0x002fec0003800000 */
[----:B------:R-:W-:Y:S01]  /*06f0*/  IMAD.MOV.U32 R0, RZ, RZ, R8 ;  /* 0x000000ffff007224 */ /* 0x000fe200078e0008 */
[----:B------:R-:W-:Y:S02]  /*0700*/  MOV R3, R7 ;  /* 0x0000000700037202 */ /* 0x000fe40000000f00 */
[----:B------:R-:W-:-:S07]  /*0710*/  MOV R8, 0x730 ;  /* 0x0000073000087802 */ /* 0x000fce0000000f00 */
[----:B------:R-:W-:Y:S05]  /*0720*/  CALL.REL.NOINC `($__internal_1_$__cuda_sm3x_div_rn_noftz_f32_slowpath) ;  /* 0x0000000800c47944 */ /* 0x000fea0003c00000 */
[----:B------:R-:W-:-:S07]  /*0730*/  IMAD.MOV.U32 R3, RZ, RZ, R0 ;  /* 0x000000ffff037224 */ /* 0x000fce00078e0000 */
.L_x_14:
[----:B------:R-:W-:Y:S05]  /*0740*/  BSYNC.RECONVERGENT B0 ;  /* 0x0000000000007941 */ /* 0x000fea0003800200 */
.L_x_13:
[----:B------:R-:W0:Y:S01]  /*0750*/  LDCU UR4, c[0x0][0x380] ;  /* 0x00007000ff0477ac */ /* 0x000e220008000800 */
[----:B------:R-:W-:Y:S01]  /*0760*/  LOP3.LUT R0, RZ, R6, RZ, 0x33, !PT ;  /* 0x00000006ff007212 */ /* 0x000fe200078e33ff */
[----:B------:R-:W1:Y:S01]  /*0770*/  F2F.F64.F32 R12, R7 ;  /* 0x00000007000c7310 */ /* 0x000e620000201800 */
[----:B------:R-:W-:Y:S01]  /*0780*/  BSSY.RECONVERGENT B0, `(.L_x_15) ;  /* 0x0000063000007945 */ /* 0x000fe20003800200 */
[----:B------:R-:W-:-:S03]  /*0790*/  UMOV UR5, 0x3fb11111 ;  /* 0x3fb1111100057882 */ /* 0x000fc60000000000 */
[----:B------:R-:W-:Y:S01]  /*07a0*/  BSSY.RELIABLE B1, `(.L_x_16) ;  /* 0x0000015000017945 */ /* 0x000fe20003800100 */
[----:B0-----:R-:W-:Y:S01]  /*07b0*/  IADD3 R0, PT, PT, R0, UR4, RZ ;  /* 0x0000000400007c10 */ /* 0x001fe2000fffe0ff */
[----:B------:R-:W-:Y:S02]  /*07c0*/  UMOV UR4, 0x11111111 ;  /* 0x1111111100047882 */ /* 0x000fe40000000000 */
[----:B-1----:R-:W-:Y:S01]  /*07d0*/  DSETP.GE.AND P1, PT, R12, UR4, PT ;  /* 0x000000040c007e2a */ /* 0x002fe2000bf26000 */
[----:B------:R-:W-:-:S05]  /*07e0*/  IABS R8, R0 ;  /* 0x0000000000087213 */ /* 0x000fca0000000000 */
[----:B------:R-:W-:-:S05]  /*07f0*/  VIADD R0, R8, 0xfffffcff ;  /* 0xfffffcff08007836 */ /* 0x000fca0000000000 */
[----:B------:R-:W-:-:S13]  /*0800*/  ISETP.GE.U32.AND P0, PT, R0, -0x201, PT ;  /* 0xfffffdff0000780c */ /* 0x000fda0003f06070 */
[----:B------:R-:W-:Y:S05]  /*0810*/  @!P0 BRA P1, `(.L_x_17) ;  /* 0x0000000000348947 */ /* 0x000fea0000800000 */
[----:B------:R-:W-:Y:S01]  /*0820*/  IADD3 R0, PT, PT, R8, -0x339, RZ ;  /* 0xfffffcc708007810 */ /* 0x000fe20007ffe0ff */
[----:B------:R-:W-:Y:S01]  /*0830*/  UMOV UR4, 0x11111111 ;  /* 0x1111111100047882 */ /* 0x000fe20000000000 */
[----:B------:R-:W-:Y:S02]  /*0840*/  UMOV UR5, 0x3fa11111 ;  /* 0x3fa1111100057882 */ /* 0x000fe40000000000 */
[----:B------:R-:W-:Y:S01]  /*0850*/  DSETP.GE.AND P1, PT, R12, UR4, PT ;  /* 0x000000040c007e2a */ /* 0x000fe2000bf26000 */
[----:B------:R-:W-:-:S13]  /*0860*/  ISETP.GE.U32.AND P0, PT, R0, -0x271, PT ;  /* 0xfffffd8f0000780c */ /* 0x000fda0003f06070 */
[----:B------:R-:W-:Y:S05]  /*0870*/  @!P0 BRA P1, `(.L_x_17) ;  /* 0x00000000001c8947 */ /* 0x000fea0000800000 */
[----:B------:R-:W-:Y:S02]  /*0880*/  VIADD R0, R8, 0xfffffc63 ;  /* 0xfffffc6308007836 */ /* 0x000fe40000000000 */
[----:B------:R-:W-:-:S03]  /*0890*/  IMAD.MOV.U32 R11, RZ, RZ, RZ ;  /* 0x000000ffff0b7224 */ /* 0x000fc600078e00ff */
[----:B------:R-:W-:Y:S02]  /*08a0*/  ISETP.GT.U32.AND P0, PT, R0, -0x33a, PT ;  /* 0xfffffcc60000780c */ /* 0x000fe40003f04070 */
[----:B------:R-:W-:Y:S02]  /*08b0*/  MOV R0, RZ ;  /* 0x000000ff00007202 */ /* 0x000fe40000000f00 */
[----:B------:R-:W-:-:S13]  /*08c0*/  FSETP.LTU.OR P0, PT, R7, RZ, P0 ;  /* 0x000000ff0700720b */ /* 0x000fda0000709400 */
[----:B------:R-:W-:Y:S05]  /*08d0*/  @P0 BREAK.RELIABLE B1 ;  /* 0x0000000000010942 */ /* 0x000fea0003800100 */
[----:B------:R-:W-:Y:S05]  /*08e0*/  @P0 BRA `(.L_x_18) ;  /* 0x0000000400300947 */ /* 0x000fea0003800000 */
.L_x_17:
[----:B------:R-:W-:Y:S05]  /*08f0*/  BSYNC.RELIABLE B1 ;  /* 0x0000000000017941 */ /* 0x000fea0003800100 */
.L_x_16:
[----:B------:R-:W-:Y:S01]  /*0900*/  MOV R0, 0x3f000000 ;  /* 0x3f00000000007802 */ /* 0x000fe20000000f00 */
[----:B------:R-:W-:Y:S01]  /*0910*/  IMAD.MOV.U32 R12, RZ, RZ, 0x3d10ecef ;  /* 0x3d10ecefff0c7424 */ /* 0x000fe200078e00ff */
[C---:B------:R-:W-:Y:S01]  /*0920*/  FSETP.NEU.AND P0, PT, |R3|.reuse, 1, PT ;  /* 0x3f8000000300780b */ /* 0x040fe20003f0d200 */
[----:B------:R-:W-:Y:S01]  /*0930*/  HFMA2 R14, -RZ, RZ, 0.771484375, 26912 ;  /* 0x3a2c7692ff0e7431 */ /* 0x000fe200000001ff */
[C---:B------:R-:W-:Y:S01]  /*0940*/  FSETP.GT.AND P2, PT, |R3|.reuse, 0.56000000238418579102, PT ;  /* 0x3f0f5c290300780b */ /* 0x040fe20003f44200 */
[----:B------:R-:W-:Y:S01]  /*0950*/  FFMA R0, |R3|, -R0, 0.5 ;  /* 0x3f00000003007423 */ /* 0x000fe20000000a00 */
[----:B------:R-:W-:Y:S01]  /*0960*/  IMAD.MOV.U32 R11, RZ, RZ, 0x44be0000 ;  /* 0x44be0000ff0b7424 */ /* 0x000fe200078e00ff */
[----:B------:R-:W-:Y:S02]  /*0970*/  BSSY.RECONVERGENT B2, `(.L_x_19) ;  /* 0x0000021000027945 */ /* 0x000fe40003800200 */
[----:B------:R-:W0:Y:S01]  /*0980*/  MUFU.RSQ R9, R0 ;  /* 0x0000000000097308 */ /* 0x000e220000001400 */
[----:B------:R-:W-:-:S04]  /*0990*/  FFMA R11, R14, -R11, 1 ;  /* 0x3f8000000e0b7423 */ /* 0x000fc8000000080b */
[----:B------:R-:W-:Y:S01]  /*09a0*/  FFMA R11, R11, R14, 0.00065789476502686738968 ;  /* 0x3a2c76920b0b7423 */ /* 0x000fe2000000000e */
[----:B0-----:R-:W-:Y:S01]  /*09b0*/  FMUL R8, R0, R9 ;  /* 0x0000000900087220 */ /* 0x001fe20000400000 */
[----:B------:R-:W-:-:S04]  /*09c0*/  FMUL R9, R9, -0.5 ;  /* 0xbf00000009097820 */ /* 0x000fc80000400000 */
[----:B------:R-:W-:-:S04]  /*09d0*/  FFMA R9, R8, R9, 0.5 ;  /* 0x3f00000008097423 */ /* 0x000fc80000000009 */
[----:B------:R-:W-:-:S05]  /*09e0*/  FFMA R9, R8, R9, R8 ;  /* 0x0000000908097223 */ /* 0x000fca0000000008 */
[----:B------:R-:W-:Y:S02]  /*09f0*/  FSEL R8, R9, RZ, P0 ;  /* 0x000000ff09087208 */ /* 0x000fe40000000000 */
[----:B------:R-:W-:Y:S02]  /*0a00*/  FSETP.GT.AND P0, PT, R3, 0.56000000238418579102, PT ;  /* 0x3f0f5c290300780b */ /* 0x000fe40003f04000 */
[----:B------:R-:W-:-:S04]  /*0a10*/  FSEL R8, R8, |R3|, P2 ;  /* 0x4000000308087208 */ /* 0x000fc80001000000 */
[----:B------:R-:W-:-:S05]  /*0a20*/  LOP3.LUT R8, R8, 0x80000000, R3, 0xb8, !PT ;  /* 0x8000000008087812 */ /* 0x000fca00078eb803 */
[----:B------:R-:W-:-:S04]  /*0a30*/  FMUL R9, R8, R8 ;  /* 0x0000000808097220 */ /* 0x000fc80000400000 */
[----:B------:R-:W-:-:S04]  /*0a40*/  FFMA R0, R9, R12, 0.016980519518256187439 ;  /* 0x3c8b1abb09007423 */ /* 0x000fc8000000000c */
[----:B------:R-:W-:-:S04]  /*0a50*/  FFMA R0, R9, R0, 0.030762933194637298584 ;  /* 0x3cfc028c09007423 */ /* 0x000fc80000000000 */
[----:B------:R-:W-:-:S04]  /*0a60*/  FFMA R0, R9, R0, 0.044709417968988418579 ;  /* 0x3d37213909007423 */ /* 0x000fc80000000000 */
[----:B------:R-:W-:-:S04]  /*0a70*/  FFMA R0, R9, R0, 0.074989043176174163818 ;  /* 0x3d9993db09007423 */ /* 0x000fc80000000000 */
[C---:B------:R-:W-:Y:S01]  /*0a80*/  FFMA R12, R9.reuse, R0, 0.16666707396507263184 ;  /* 0x3e2aaac6090c7423 */ /* 0x040fe20000000000 */
[----:B------:R-:W-:Y:S01]  /*0a90*/  FADD R0, R10, R7 ;  /* 0x000000070a007221 */ /* 0x000fe20000000000 */
[----:B------:R-:W-:Y:S02]  /*0aa0*/  MOV R10, 0x3fd774eb ;  /* 0x3fd774eb000a7802 */ /* 0x000fe40000000f00 */
[----:B------:R-:W-:Y:S01]  /*0ab0*/  FMUL R7, R9, R12 ;  /* 0x0000000c09077220 */ /* 0x000fe20000400000 */
[----:B------:R-:W0:Y:S01]  /*0ac0*/  FCHK P1, R0, 1520 ;  /* 0x44be000000007902 */ /* 0x000e220000020000 */
[----:B------:R-:W-:Y:S02]  /*0ad0*/  FFMA R9, R0, R11, RZ ;  /* 0x0000000b00097223 */ /* 0x000fe400000000ff */
[----:B------:R-:W-:Y:S02]  /*0ae0*/  FFMA R7, R8, R7, R8 ;  /* 0x0000000708077223 */ /* 0x000fe40000000008 */
[----:B------:R-:W-:-:S03]  /*0af0*/  FFMA R8, R9, -1520, R0 ;  /* 0xc4be000009087823 */ /* 0x000fc60000000000 */
[----:B------:R-:W-:Y:S01]  /*0b00*/  FSEL R3, R7, -R7, P2 ;  /* 0x8000000707037208 */ /* 0x000fe20001000000 */
[----:B------:R-:W-:-:S04]  /*0b10*/  FFMA R8, R11, R8, R9 ;  /* 0x000000080b087223 */ /* 0x000fc80000000009 */
[----:B------:R-:W-:Y:S01]  /*0b20*/  @!P0 FFMA R7, R10, 0.93318945169448852539, R3 ;  /* 0x3f6ee5810a078823 */ /* 0x000fe20000000003 */
[----:B0-----:R-:W-:Y:S06]  /*0b30*/  @!P1 BRA `(.L_x_20) ;  /* 0x0000000000109947 */ /* 0x001fec0003800000 */
[----:B------:R-:W-:Y:S01]  /*0b40*/  IMAD.MOV.U32 R3, RZ, RZ, 0x44be0000 ;  /* 0x44be0000ff037424 */ /* 0x000fe200078e00ff */
[----:B------:R-:W-:-:S07]  /*0b50*/  MOV R8, 0xb70 ;  /* 0x00000b7000087802 */ /* 0x000fce0000000f00 */
[----:B------:R-:W-:Y:S05]  /*0b60*/  CALL.REL.NOINC `($__internal_1_$__cuda_sm3x_div_rn_noftz_f32_slowpath) ;  /* 0x0000000400b47944 */ /* 0x000fea0003c00000 */
[----:B------:R-:W-:-:S07]  /*0b70*/  MOV R8, R0 ;  /* 0x0000000000087202 */ /* 0x000fce0000000f00 */
.L_x_20:
[----:B------:R-:W-:Y:S05]  /*0b80*/  BSYNC.RECONVERGENT B2 ;  /* 0x0000000000027941 */ /* 0x000fea0003800200 */
.L_x_19:
[----:B------:R-:W-:Y:S01]  /*0b90*/  FMUL R3, R8, 25000000 ;  /* 0x4bbebc2008037820 */ /* 0x000fe20000400000 */
[----:B------:R-:W-:Y:S01]  /*0ba0*/  @P2 FADD R7, R7, R7 ;  /* 0x0000000707072221 */ /* 0x000fe20000000000 */
[----:B------:R-:W-:Y:S01]  /*0bb0*/  UMOV UR4, 0x4ae74487 ;  /* 0x4ae7448700047882 */ /* 0x000fe20000000000 */
[----:B------:R-:W-:Y:S01]  /*0bc0*/  UMOV UR5, 0x3fd65718 ;  /* 0x3fd6571800057882 */ /* 0x000fe20000000000 */
[----:B------:R-:W0:Y:S08]  /*0bd0*/  F2F.F64.F32 R8, R3 ;  /* 0x0000000300087310 */ /* 0x000e300000201800 */
[----:B------:R-:W1:Y:S01]  /*0be0*/  F2F.F64.F32 R10, R7 ;  /* 0x00000007000a7310 */ /* 0x000e620000201800 */
[----:B0-----:R-:W-:-:S07]  /*0bf0*/  DADD R8, R8, 0.5 ;  /* 0x3fe0000008087429 */ /* 0x001fce0000000000 */
[----:B------:R-:W0:Y:S01]  /*0c00*/  F2I.F64.TRUNC R13, R8 ;  /* 0x00000008000d7311 */ /* 0x000e22000030d100 */
[----:B-1----:R-:W-:Y:S01]  /*0c10*/  DSETP.GEU.AND P0, PT, R10, UR4, PT ;  /* 0x000000040a007e2a */ /* 0x002fe2000bf0e000 */
[----:B------:R-:W-:Y:S02]  /*0c20*/  IMAD.MOV.U32 R11, RZ, RZ, RZ ;  /* 0x000000ffff0b7224 */ /* 0x000fe400078e00ff */
[----:B0-----:R-:W-:-:S05]  /*0c30*/  VIADD R0, R13, 0xffffff1a ;  /* 0xffffff1a0d007836 */ /* 0x001fca0000000000 */
[----:B------:R-:W-:Y:S02]  /*0c40*/  ISETP.GT.U32.OR P0, PT, R0, 0xdbd, P0 ;  /* 0x00000dbd0000780c */ /* 0x000fe40000704470 */
[----:B------:R-:W-:-:S11]  /*0c50*/  MOV R0, RZ ;  /* 0x000000ff00007202 */ /* 0x000fd60000000f00 */
[----:B------:R-:W-:Y:S05]  /*0c60*/  @P0 BRA `(.L_x_18) ;  /* 0x0000000000500947 */ /* 0x000fea0003800000 */
[----:B------:R-:W0:Y:S01]  /*0c70*/  LDC.64 R8, c[0x0][0x398] ;  /* 0x0000e600ff087b82 */ /* 0x000e220000000a00 */
[----:B------:R-:W-:-:S05]  /*0c80*/  LEA R6, R13, R6, 0xb ;  /* 0x000000060d067211 */ /* 0x000fca00078e58ff */
[----:B------:R-:W-:-:S04]  /*0c90*/  VIADD R7, R6, 0xfffbf800 ;  /* 0xfffbf80006077836 */ /* 0x000fc80000000000 */
[----:B0-----:R-:W-:-:S06]  /*0ca0*/  IMAD.WIDE.U32 R6, R7, 0x4, R8 ;  /* 0x0000000407067825 */ /* 0x001fcc00078e0008 */
[----:B------:R-:W2:Y:S01]  /*0cb0*/  LDG.E R6, desc[UR8][R6.64] ;  /* 0x0000000806067981 */ /* 0x000ea2000c1e1900 */
[----:B------:R-:W-:Y:S01]  /*0cc0*/  IADD3 R0, PT, PT, R13, -0x1, RZ ;  /* 0xffffffff0d007810 */ /* 0x000fe20007ffe0ff */
[----:B------:R-:W-:Y:S01]  /*0cd0*/  IMAD.MOV.U32 R3, RZ, RZ, 0x3bbb989d ;  /* 0x3bbb989dff037424 */ /* 0x000fe200078e00ff */
[----:B------:R-:W-:Y:S02]  /*0ce0*/  MOV R8, 0x437c0000 ;  /* 0x437c000000087802 */ /* 0x000fe40000000f00 */
[----:B------:R-:W-:-:S05]  /*0cf0*/  I2FP.F32.U32 R0, R0 ;  /* 0x0000000000007245 */ /* 0x000fca0000201000 */
[----:B------:R-:W-:-:S04]  /*0d00*/  FMUL R0, R0, 0.0013999999500811100006 ;  /* 0x3ab7803400007820 */ /* 0x000fc80000400000 */
[----:B------:R-:W-:-:S04]  /*0d10*/  FFMA.SAT R3, R0, R3, 0.5 ;  /* 0x3f00000000037423 */ /* 0x000fc80000002003 */
[----:B------:R-:W-:-:S04]  /*0d20*/  FFMA.RM R3, R3, R8, 12582913 ;  /* 0x4b40000103037423 */ /* 0x000fc80000004008 */
[C---:B------:R-:W-:Y:S01]  /*0d30*/  FADD R9, R3.reuse, -12583039 ;  /* 0xcb40007f03097421 */ /* 0x040fe20000000000 */
[----:B------:R-:W-:-:S03]  /*0d40*/  IMAD.SHL.U32 R3, R3, 0x800000, RZ ;  /* 0x0080000003037824 */ /* 0x000fc600078e00ff */
[----:B------:R-:W-:-:S04]  /*0d50*/  FFMA R9, R0, 1.4426950216293334961, -R9 ;  /* 0x3fb8aa3b00097823 */ /* 0x000fc80000000809 */
[----:B------:R-:W-:-:S04]  /*0d60*/  FFMA R9, R0, 1.925963033500011079e-08, R9 ;  /* 0x32a5706000097823 */ /* 0x000fc80000000009 */
[----:B------:R-:W0:Y:S02]  /*0d70*/  MUFU.EX2 R0, R9 ;  /* 0x0000000900007308 */ /* 0x000e240000000800 */
[----:B0-----:R-:W-:Y:S01]  /*0d80*/  FMUL R3, R3, R0 ;  /* 0x0000000003037220 */ /* 0x001fe20000400000 */
[----:B------:R-:W-:-:S03]  /*0d90*/  MOV R0, 0x1 ;  /* 0x0000000100007802 */ /* 0x000fc60000000f00 */
[----:B--2---:R-:W-:-:S07]  /*0da0*/  FMUL R11, R6, R3 ;  /* 0x00000003060b7220 */ /* 0x004fce0000400000 */
.L_x_18:
[----:B------:R-:W-:Y:S05]  /*0db0*/  BSYNC.RECONVERGENT B0 ;  /* 0x0000000000007941 */ /* 0x000fea0003800200 */
.L_x_15:
[----:B------:R-:W-:Y:S05]  /*0dc0*/  WARPSYNC.ALL ;  /* 0x0000000000007948 */ /* 0x000fea0003800000 */
[----:B------:R-:W0:Y:S01]  /*0dd0*/  S2UR UR6, SR_CgaCtaId ;  /* 0x00000000000679c3 */ /* 0x000e220000008800 */
[----:B------:R-:W-:Y:S02]  /*0de0*/  UMOV UR4, 0x400 ;  /* 0x0000040000047882 */ /* 0x000fe40000000000 */
[----:B------:R-:W-:Y:S02]  /*0df0*/  UIADD3 UR5, UPT, UPT, UR4, 0x800, URZ ;  /* 0x0000080004057890 */ /* 0x000fe4000fffe0ff */
[----:B0-----:R-:W-:-:S02]  /*0e00*/  ULEA UR4, UR6, UR4, 0x18 ;  /* 0x0000000406047291 */ /* 0x001fc4000f8ec0ff */
[----:B------:R-:W-:-:S04]  /*0e10*/  ULEA UR5, UR6, UR5, 0x18 ;  /* 0x0000000506057291 */ /* 0x000fc8000f8ec0ff */
[C---:B------:R-:W-:Y:S02]  /*0e20*/  LEA R6, R4.reuse, UR4, 0x2 ;  /* 0x0000000404067c11 */ /* 0x040fe4000f8e10ff */
[----:B------:R-:W-:-:S03]  /*0e30*/  LEA R3, R4, UR5, 0x2 ;  /* 0x0000000504037c11 */ /* 0x000fc6000f8e10ff */
[----:B------:R-:W0:Y:S01]  /*0e40*/  LDCU UR4, c[0x0][0x360] ;  /* 0x00006c00ff0477ac */ /* 0x000e220008000800 */
[----:B------:R1:W-:Y:S04]  /*0e50*/  STS [R6], R11 ;  /* 0x0000000b06007388 */ /* 0x0003e80000000800 */
[----:B------:R1:W-:Y:S01]  /*0e60*/  STS [R3], R0 ;  /* 0x0000000003007388 */ /* 0x0003e20000000800 */
[----:B0-----:R-:W-:Y:S01]  /*0e70*/  UISETP.GE.U32.AND UP0, UPT, UR4, 0x2, UPT ;  /* 0x000000020400788c */ /* 0x001fe2000bf06070 */
[----:B------:R-:W-:Y:S08]  /*0e80*/  BAR.SYNC.DEFER_BLOCKING 0x0 ;  /* 0x0000000000007b1d */ /* 0x000ff00000010000 */
[----:B-1----:R-:W-:Y:S05]  /*0e90*/  BRA.U !UP0, `(.L_x_21) ;  /* 0x0000000108507547 */ /* 0x002fea000b800000 */
[----:B------:R-:W-:-:S07]  /*0ea0*/  IMAD.U32 R0, RZ, RZ, UR4 ;  /* 0x00000004ff007e24 */ /* 0x000fce000f8e00ff */
.L_x_24:
[----:B------:R-:W-:Y:S01]  /*0eb0*/  SHF.R.U32.HI R13, RZ, 0x1, R0 ;  /* 0x00000001ff0d7819 */ /* 0x000fe20000011600 */
[----:B------:R-:W-:Y:S03]  /*0ec0*/  BSSY.RECONVERGENT B0, `(.L_x_22) ;  /* 0x000000d000007945 */ /* 0x000fe60003800200 */
[----:B------:R-:W-:-:S13]  /*0ed0*/  ISETP.GE.U32.AND P0, PT, R4, R13, PT ;  /* 0x0000000d0400720c */ /* 0x000fda0003f06070 */
[----:B0-----:R-:W-:Y:S05]  /*0ee0*/  @P0 BRA `(.L_x_23) ;  /* 0x0000000000280947 */ /* 0x001fea0003800000 */
[----:B------:R-:W-:Y:S01]  /*0ef0*/  LEA R7, R13, R6, 0x2 ;  /* 0x000000060d077211 */ /* 0x000fe200078e10ff */
[----:B------:R-:W-:Y:S05]  /*0f00*/  LDS R8, [R6] ;  /* 0x0000000006087984 */ /* 0x000fea0000000800 */
[----:B------:R-:W0:Y:S02]  /*0f10*/  LDS R7, [R7] ;  /* 0x0000000007077984 */ /* 0x000e240000000800 */
[----:B0-----:R-:W-:Y:S01]  /*0f20*/  FADD R9, R7, R8 ;  /* 0x0000000807097221 */ /* 0x001fe20000000000 */
[----:B------:R-:W-:-:S04]  /*0f30*/  IMAD R8, R13, 0x4, R3 ;  /* 0x000000040d087824 */ /* 0x000fc800078e0203 */
[----:B------:R-:W-:Y:S04]  /*0f40*/  STS [R6], R9 ;  /* 0x0000000906007388 */ /* 0x000fe80000000800 */
[----:B------:R-:W-:Y:S04]  /*0f50*/  LDS R8, [R8] ;  /* 0x0000000008087984 */ /* 0x000fe80000000800 */
[----:B------:R-:W0:Y:S02]  /*0f60*/  LDS R11, [R3] ;  /* 0x00000000030b7984 */ /* 0x000e240000000800 */
[----:B0-----:R-:W-:-:S05]  /*0f70*/  IADD3 R10, PT, PT, R8, R11, RZ ;  /* 0x0000000b080a7210 */ /* 0x001fca0007ffe0ff */
[----:B------:R0:W-:Y:S02]  /*0f80*/  STS [R3], R10 ;  /* 0x0000000a03007388 */ /* 0x0001e40000000800 */
.L_x_23:
[----:B------:R-:W-:Y:S05]  /*0f90*/  BSYNC.RECONVERGENT B0 ;  /* 0x0000000000007941 */ /* 0x000fea0003800200 */
.L_x_22:
[----:B------:R-:W-:Y:S01]  /*0fa0*/  BAR.SYNC.DEFER_BLOCKING 0x0 ;  /* 0x0000000000007b1d */ /* 0x000fe20000010000 */
[----:B------:R-:W-:Y:S02]  /*0fb0*/  ISETP.GT.U32.AND P0, PT, R0, 0x3, PT ;  /* 0x000000030000780c */ /* 0x000fe40003f04070 */
[----:B------:R-:W-:-:S11]  /*0fc0*/  MOV R0, R13 ;  /* 0x0000000d00007202 */ /* 0x000fd60000000f00 */
[----:B------:R-:W-:Y:S05]  /*0fd0*/  @P0 BRA `(.L_x_24) ;  /* 0xfffffffc00b40947 */ /* 0x000fea000383ffff */
.L_x_21:
[----:B------:R-:W-:-:S13]  /*0fe0*/  ISETP.NE.AND P0, PT, R4, RZ, PT ;  /* 0x000000ff0400720c */ /* 0x000fda0003f05270 */
[----:B------:R-:W-:Y:S05]  /*0ff0*/  @P0 EXIT ;  /* 0x000000000000094d */ /* 0x000fea0003800000 */
[----:B------:R-:W1:Y:S01]  /*1000*/  S2UR UR5, SR_CgaCtaId ;  /* 0x00000000000579c3 */ /* 0x000e620000008800 */
[----:B------:R-:W-:-:S07]  /*1010*/  UMOV UR4, 0x400 ;  /* 0x0000040000047882 */ /* 0x000fce0000000000 */
[----:B------:R-:W2:Y:S08]  /*1020*/  LDC R0, c[0x0][0x370] ;  /* 0x0000dc00ff007b82 */ /* 0x000eb00000000800 */
[----:B------:R-:W0:Y:S01]  /*1030*/  LDC.64 R6, c[0x0][0x388] ;  /* 0x0000e200ff067b82 */ /* 0x000e220000000a00 */
[----:B-1----:R-:W-:-:S07]  /*1040*/  ULEA UR4, UR5, UR4, 0x18 ;  /* 0x0000000405047291 */ /* 0x002fce000f8ec0ff */
[----:B------:R-:W1:Y:S01]  /*1050*/  LDC.64 R8, c[0x0][0x390] ;  /* 0x0000e400ff087b82 */ /* 0x000e620000000a00 */
[----:B--2---:R-:W-:Y:S01]  /*1060*/  IMAD R5, R2, R0, R5 ;  /* 0x0000000002057224 */ /* 0x004fe200078e0205 */
[----:B------:R-:W2:Y:S04]  /*1070*/  LDS R11, [UR4] ;  /* 0x00000004ff0b7984 */ /* 0x000ea80008000800 */
[----:B------:R-:W3:Y:S01]  /*1080*/  LDS R13, [UR4+0x800] ;  /* 0x00080004ff0d7984 */ /* 0x000ee20008000800 */
[----:B0-----:R-:W-:-:S04]  /*1090*/  IMAD.WIDE R2, R5, 0x4, R6 ;  /* 0x0000000405027825 */ /* 0x001fc800078e0206 */
[----:B-1----:R-:W-:Y:S01]  /*10a0*/  IMAD.WIDE R4, R5, 0x4, R8 ;  /* 0x0000000405047825 */ /* 0x002fe200078e0208 */
[----:B--2---:R-:W-:Y:S04]  /*10b0*/  STG.E desc[UR8][R2.64], R11 ;  /* 0x0000000b02007986 */ /* 0x004fe8000c101908 */
[----:B---3--:R-:W-:Y:S01]  /*10c0*/  STG.E desc[UR8][R4.64], R13 ;  /* 0x0000000d04007986 */ /* 0x008fe2000c101908 */
[----:B------:R-:W-:Y:S05]  /*10d0*/  EXIT ;  /* 0x000000000000794d */ /* 0x000fea0003800000 */
        .weak           $__internal_0_$__cuda_sm20_sqrt_rn_f32_slowpath
        .type           $__internal_0_$__cuda_sm20_sqrt_rn_f32_slowpath,@function
        .size           $__internal_0_$__cuda_sm20_sqrt_rn_f32_slowpath,($__internal_1_$__cuda_sm3x_div_rn_noftz_f32_slowpath - $__internal_0_$__cuda_sm20_sqrt_rn_f32_slowpath)
$__internal_0_$__cuda_sm20_sqrt_rn_f32_slowpath:
[----:B------:R-:W-:-:S13]  /*10e0*/  LOP3.LUT P0, RZ, R0, 0x7fffffff, RZ, 0xc0, !PT ;  /* 0x7fffffff00ff7812 */ /* 0x000fda000780c0ff */
[----:B------:R-:W-:Y:S01]  /*10f0*/  @!P0 IMAD.MOV.U32 R9, RZ, RZ, R0 ;  /* 0x000000ffff098224 */ /* 0x000fe200078e0000 */
[----:B------:R-:W-:Y:S06]  /*1100*/  @!P0 BRA `(.L_x_25) ;  /* 0x0000000000408947 */ /* 0x000fec0003800000 */
[----:B------:R-:W-:-:S13]  /*1110*/  FSETP.GEU.FTZ.AND P0, PT, R0, RZ, PT ;  /* 0x000000ff0000720b */ /* 0x000fda0003f1e000 */
[----:B------:R-:W-:Y:S01]  /*1120*/  @!P0 MOV R9, 0x7fffffff ;  /* 0x7fffffff00098802 */ /* 0x000fe20000000f00 */
[----:B------:R-:W-:Y:S06]  /*1130*/  @!P0 BRA `(.L_x_25) ;  /* 0x0000000000348947 */ /* 0x000fec0003800000 */
[----:B------:R-:W-:-:S13]  /*1140*/  FSETP.GTU.FTZ.AND P0, PT, |R0|, +INF , PT ;  /* 0x7f8000000000780b */ /* 0x000fda0003f1c200 */
[----:B------:R-:W-:Y:S01]  /*1150*/  @P0 FADD.FTZ R9, R0, 1 ;  /* 0x3f80000000090421 */ /* 0x000fe20000010000 */
[----:B------:R-:W-:Y:S06]  /*1160*/  @P0 BRA `(.L_x_25) ;  /* 0x0000000000280947 */ /* 0x000fec0003800000 */
[----:B------:R-:W-:-:S13]  /*1170*/  FSETP.NEU.FTZ.AND P0, PT, |R0|, +INF , PT ;  /* 0x7f8000000000780b */ /* 0x000fda0003f1d200 */
[----:B------:R-:W-:-:S04]  /*1180*/  @P0 FFMA R11, R0, 1.84467440737095516160e+19, RZ ;  /* 0x5f800000000b0823 */ /* 0x000fc800000000ff */
[----:B------:R-:W0:Y:S02]  /*1190*/  @P0 MUFU.RSQ R12, R11 ;  /* 0x0000000b000c0308 */ /* 0x000e240000001400 */
[----:B0-----:R-:W-:Y:S01]  /*11a0*/  @P0 FMUL.FTZ R14, R11, R12 ;  /* 0x0000000c0b0e0220 */ /* 0x001fe20000410000 */
[----:B------:R-:W-:-:S03]  /*11b0*/  @P0 FMUL.FTZ R12, R12, 0.5 ;  /* 0x3f0000000c0c0820 */ /* 0x000fc60000410000 */
[----:B------:R-:W-:-:S04]  /*11c0*/  @P0 FADD.FTZ R9, -R14, -RZ ;  /* 0x800000ff0e090221 */ /* 0x000fc80000010100 */
[----:B------:R-:W-:Y:S01]  /*11d0*/  @P0 FFMA R13, R14, R9, R11 ;  /* 0x000000090e0d0223 */ /* 0x000fe2000000000b */
[----:B------:R-:W-:-:S03]  /*11e0*/  @!P0 MOV R9, R0 ;  /* 0x0000000000098202 */ /* 0x000fc60000000f00 */
[----:B------:R-:W-:-:S04]  /*11f0*/  @P0 FFMA R12, R13, R12, R14 ;  /* 0x0000000c0d0c0223 */ /* 0x000fc8000000000e */
[----:B------:R-:W-:-:S07]  /*1200*/  @P0 FMUL.FTZ R9, R12, 2.3283064365386962891e-10 ;  /* 0x2f8000000c090820 */ /* 0x000fce0000410000 */
.L_x_25:
[----:B------:R-:W-:Y:S02]  /*1210*/  HFMA2 R13, -RZ, RZ, 0, 0 ;  /* 0x00000000ff0d7431 */ /* 0x000fe400000001ff */
[----:B------:R-:W-:-:S04]  /*1220*/  IMAD.MOV.U32 R12, RZ, RZ, R15 ;  /* 0x000000ffff0c7224 */ /* 0x000fc800078e000f */
[----:B------:R-:W-:Y:S05]  /*1230*/  RET.REL.NODEC R12 `(_Z6kerneliPfPiS_) ;  /* 0xffffffec0c707950 */ /* 0x000fea0003c3ffff */
        .weak           $__internal_1_$__cuda_sm3x_div_rn_noftz_f32_slowpath
        .type           $__internal_1_$__cuda_sm3x_div_rn_noftz_f32_slowpath,@function
        .size           $__internal_1_$__cuda_sm3x_div_rn_noftz_f32_slowpath,(.L_x_48 - $__internal_1_$__cuda_sm3x_div_rn_noftz_f32_slowpath)
$__internal_1_$__cuda_sm3x_div_rn_noftz_f32_slowpath:
[----:B------:R-:W-:Y:S01]  /*1240*/  SHF.R.U32.HI R11, RZ, 0x17, R3 ;  /* 0x00000017ff0b7819 */ /* 0x000fe20000011603 */
[----:B------:R-:W-:Y:S01]  /*1250*/  BSSY.RECONVERGENT B3, `(.L_x_26) ;  /* 0x0000062000037945 */ /* 0x000fe20003800200 */
[----:B------:R-:W-:Y:S02]  /*1260*/  SHF.R.U32.HI R9, RZ, 0x17, R0 ;  /* 0x00000017ff097819 */ /* 0x000fe40000011600 */
[----:B------:R-:W-:Y:S02]  /*1270*/  LOP3.LUT R11, R11, 0xff, RZ, 0xc0, !PT ;  /* 0x000000ff0b0b7812 */ /* 0x000fe400078ec0ff */
[----:B------:R-:W-:Y:S02]  /*1280*/  LOP3.LUT R14, R9, 0xff, RZ, 0xc0, !PT ;  /* 0x000000ff090e7812 */ /* 0x000fe400078ec0ff */
[----:B------:R-:W-:-:S03]  /*1290*/  IADD3 R13, PT, PT, R11, -0x1, RZ ;  /* 0xffffffff0b0d7810 */ /* 0x000fc60007ffe0ff */
[----:B------:R-:W-:Y:S01]  /*12a0*/  VIADD R12, R14, 0xffffffff ;  /* 0xffffffff0e0c7836 */ /* 0x000fe20000000000 */
[----:B------:R-:W-:-:S04]  /*12b0*/  ISETP.GT.U32.AND P0, PT, R13, 0xfd, PT ;  /* 0x000000fd0d00780c */ /* 0x000fc80003f04070 */
[----:B------:R-:W-:-:S13]  /*12c0*/  ISETP.GT.U32.OR P0, PT, R12, 0xfd, P0 ;  /* 0x000000fd0c00780c */ /* 0x000fda0000704470 */
[----:B------:R-:W-:Y:S01]  /*12d0*/  @!P0 MOV R9, RZ ;  /* 0x000000ff00098202 */ /* 0x000fe20000000f00 */
[----:B------:R-:W-:Y:S06]  /*12e0*/  @!P0 BRA `(.L_x_27) ;  /* 0x00000000005c8947 */ /* 0x000fec0003800000 */
[----:B------:R-:W-:Y:S02]  /*12f0*/  FSETP.GTU.FTZ.AND P0, PT, |R0|, +INF , PT ;  /* 0x7f8000000000780b */ /* 0x000fe40003f1c200 */
[----:B------:R-:W-:-:S04]  /*1300*/  FSETP.GTU.FTZ.AND P1, PT, |R3|, +INF , PT ;  /* 0x7f8000000300780b */ /* 0x000fc80003f3c200 */
[----:B------:R-:W-:-:S13]  /*1310*/  PLOP3.LUT P0, PT, P0, P1, PT, 0xf8, 0x8f ;  /* 0x00000000008f781c */ /* 0x000fda0000703f70 */
[----:B------:R-:W-:Y:S05]  /*1320*/  @P0 BRA `(.L_x_28) ;  /* 0x00000004004c0947 */ /* 0x000fea0003800000 */
[----:B------:R-:W-:-:S13]  /*1330*/  LOP3.LUT P0, RZ, R3, 0x7fffffff, R0, 0xc8, !PT ;  /* 0x7fffffff03ff7812 */ /* 0x000fda000780c800 */
[----:B------:R-:W-:Y:S05]  /*1340*/  @!P0 BRA `(.L_x_29) ;  /* 0x00000004003c8947 */ /* 0x000fea0003800000 */
[C---:B------:R-:W-:Y:S02]  /*1350*/  FSETP.NEU.FTZ.AND P3, PT, |R0|.reuse, +INF , PT ;  /* 0x7f8000000000780b */ /* 0x040fe40003f7d200 */
[----:B------:R-:W-:Y:S02]  /*1360*/  FSETP.NEU.FTZ.AND P1, PT, |R3|, +INF , PT ;  /* 0x7f8000000300780b */ /* 0x000fe40003f3d200 */
[----:B------:R-:W-:-:S11]  /*1370*/  FSETP.NEU.FTZ.AND P0, PT, |R0|, +INF , PT ;  /* 0x7f8000000000780b */ /* 0x000fd60003f1d200 */
[----:B------:R-:W-:Y:S05]  /*1380*/  @!P1 BRA !P3, `(.L_x_29) ;  /* 0x00000004002c9947 */ /* 0x000fea0005800000 */
[----:B------:R-:W-:-:S04]  /*1390*/  LOP3.LUT P3, RZ, R0, 0x7fffffff, RZ, 0xc0, !PT ;  /* 0x7fffffff00ff7812 */ /* 0x000fc8000786c0ff */
[----:B------:R-:W-:-:S13]  /*13a0*/  PLOP3.LUT P1, PT, P1, P3, PT, 0x2f, 0xf2 ;  /* 0x0000000000f2781c */ /* 0x000fda0000f26577 */
[----:B------:R-:W-:Y:S05]  /*13b0*/  @P1 BRA `(.L_x_30) ;  /* 0x0000000400181947 */ /* 0x000fea0003800000 */
[----:B------:R-:W-:-:S04]  /*13c0*/  LOP3.LUT P1, RZ, R3, 0x7fffffff, RZ, 0xc0, !PT ;  /* 0x7fffffff03ff7812 */ /* 0x000fc8000782c0ff */
[----:B------:R-:W-:-:S13]  /*13d0*/  PLOP3.LUT P0, PT, P0, P1, PT, 0x2f, 0xf2 ;  /* 0x0000000000f2781c */ /* 0x000fda0000702577 */
[----:B------:R-:W-:Y:S05]  /*13e0*/  @P0 BRA `(.L_x_31) ;  /* 0x0000000400000947 */ /* 0x000fea0003800000 */
[----:B------:R-:W-:Y:S02]  /*13f0*/  ISETP.GE.AND P0, PT, R12, RZ, PT ;  /* 0x000000ff0c00720c */ /* 0x000fe40003f06270 */
[----:B------:R-:W-:-:S11]  /*1400*/  ISETP.GE.AND P1, PT, R13, RZ, PT ;  /* 0x000000ff0d00720c */ /* 0x000fd60003f26270 */
[----:B------:R-:W-:Y:S01]  /*1410*/  @P0 MOV R9, RZ ;  /* 0x000000ff00090202 */ /* 0x000fe20000000f00 */
[----:B------:R-:W-:Y:S02]  /*1420*/  @!P0 IMAD.MOV.U32 R9, RZ, RZ, -0x40 ;  /* 0xffffffc0ff098424 */ /* 0x000fe400078e00ff */
[----:B------:R-:W-:Y:S01]  /*1430*/  @!P0 FFMA R0, R0, 1.84467440737095516160e+19, RZ ;  /* 0x5f80000000008823 */ /* 0x000fe200000000ff */
[----:B------:R-:W-:Y:S02]  /*1440*/  @!P1 FFMA R3, R3, 1.84467440737095516160e+19, RZ ;  /* 0x5f80000003039823 */ /* 0x000fe400000000ff */
[----:B------:R-:W-:-:S07]  /*1450*/  @!P1 IADD3 R9, PT, PT, R9, 0x40, RZ ;  /* 0x0000004009099810 */ /* 0x000fce0007ffe0ff */
.L_x_27:
[----:B------:R-:W-:Y:S01]  /*1460*/  LEA R12, R11, 0xc0800000, 0x17 ;  /* 0xc08000000b0c7811 */ /* 0x000fe200078eb8ff */
[----:B------:R-:W-:Y:S03]  /*1470*/  BSSY.RECONVERGENT B4, `(.L_x_32) ;  /* 0x0000036000047945 */ /* 0x000fe60003800200 */
[----:B------:R-:W-:Y:S01]  /*1480*/  IADD3 R12, PT, PT, -R12, R3, RZ ;  /* 0x000000030c0c7210 */ /* 0x000fe20007ffe1ff */
[----:B------:R-:W-:-:S03]  /*1490*/  VIADD R3, R14, 0xffffff81 ;  /* 0xffffff810e037836 */ /* 0x000fc60000000000 */
[----:B------:R0:W1:Y:S01]  /*14a0*/  MUFU.RCP R13, R12 ;  /* 0x0000000c000d7308 */ /* 0x0000620000001000 */
[----:B------:R-:W-:Y:S01]  /*14b0*/  FADD.FTZ R15, -R12, -RZ ;  /* 0x800000ff0c0f7221 */ /* 0x000fe20000010100 */
[C---:B------:R-:W-:Y:S01]  /*14c0*/  IMAD R0, R3.reuse, -0x800000, R0 ;  /* 0xff80000003007824 */ /* 0x040fe200078e0200 */
[----:B0-----:R-:W-:-:S04]  /*14d0*/  IADD3 R12, PT, PT, R3, 0x7f, -R11 ;  /* 0x0000007f030c7810 */ /* 0x001fc80007ffe80b */
[----:B------:R-:W-:Y:S01]  /*14e0*/  IADD3 R12, PT, PT, R12, R9, RZ ;  /* 0x000000090c0c7210 */ /* 0x000fe20007ffe0ff */
[----:B-1----:R-:W-:-:S04]  /*14f0*/  FFMA R14, R13, R15, 1 ;  /* 0x3f8000000d0e7423 */ /* 0x002fc8000000000f */
[----:B------:R-:W-:-:S04]  /*1500*/  FFMA R16, R13, R14, R13 ;  /* 0x0000000e0d107223 */ /* 0x000fc8000000000d */
[----:B------:R-:W-:-:S04]  /*1510*/  FFMA R13, R0, R16, RZ ;  /* 0x00000010000d7223 */ /* 0x000fc800000000ff */
[----:B------:R-:W-:-:S04]  /*1520*/  FFMA R14, R15, R13, R0 ;  /* 0x0000000d0f0e7223 */ /* 0x000fc80000000000 */
[----:B------:R-:W-:-:S04]  /*1530*/  FFMA R13, R16, R14, R13 ;  /* 0x0000000e100d7223 */ /* 0x000fc8000000000d */
[----:B------:R-:W-:-:S04]  /*1540*/  FFMA R14, R15, R13, R0 ;  /* 0x0000000d0f0e7223 */ /* 0x000fc80000000000 */
[----:B------:R-:W-:-:S05]  /*1550*/  FFMA R0, R16, R14, R13 ;  /* 0x0000000e10007223 */ /* 0x000fca000000000d */
[----:B------:R-:W-:-:S04]  /*1560*/  SHF.R.U32.HI R3, RZ, 0x17, R0 ;  /* 0x00000017ff037819 */ /* 0x000fc80000011600 */
[----:B------:R-:W-:-:S04]  /*1570*/  LOP3.LUT R3, R3, 0xff, RZ, 0xc0, !PT ;  /* 0x000000ff03037812 */ /* 0x000fc800078ec0ff */
[----:B------:R-:W-:-:S05]  /*1580*/  IADD3 R11, PT, PT, R3, R12, RZ ;  /* 0x0000000c030b7210 */ /* 0x000fca0007ffe0ff */
[----:B------:R-:W-:-:S05]  /*1590*/  VIADD R3, R11, 0xffffffff ;  /* 0xffffffff0b037836 */ /* 0x000fca0000000000 */
[----:B------:R-:W-:-:S13]  /*15a0*/  ISETP.GE.U32.AND P0, PT, R3, 0xfe, PT ;  /* 0x000000fe0300780c */ /* 0x000fda0003f06070 */
[----:B------:R-:W-:Y:S05]  /*15b0*/  @!P0 BRA `(.L_x_33) ;  /* 0x0000000000808947 */ /* 0x000fea0003800000 */
[----:B------:R-:W-:-:S13]  /*15c0*/  ISETP.GT.AND P0, PT, R11, 0xfe, PT ;  /* 0x000000fe0b00780c */ /* 0x000fda0003f04270 */
[----:B------:R-:W-:Y:S05]  /*15d0*/  @P0 BRA `(.L_x_34) ;  /* 0x00000000006c0947 */ /* 0x000fea0003800000 */
[----:B------:R-:W-:-:S13]  /*15e0*/  ISETP.GE.AND P0, PT, R11, 0x1, PT ;  /* 0x000000010b00780c */ /* 0x000fda0003f06270 */
[----:B------:R-:W-:Y:S05]  /*15f0*/  @P0 BRA `(.L_x_35) ;  /* 0x0000000000740947 */ /* 0x000fea0003800000 */
[----:B------:R-:W-:Y:S02]  /*1600*/  ISETP.GE.AND P0, PT, R11, -0x18, PT ;  /* 0xffffffe80b00780c */ /* 0x000fe40003f06270 */
[----:B------:R-:W-:-:S11]  /*1610*/  LOP3.LUT R0, R0, 0x80000000, RZ, 0xc0, !PT ;  /* 0x8000000000007812 */ /* 0x000fd600078ec0ff */
[----:B------:R-:W-:Y:S05]  /*1620*/  @!P0 BRA `(.L_x_35) ;  /* 0x0000000000688947 */ /* 0x000fea0003800000 */
[CCC-:B------:R-:W-:Y:S01]  /*1630*/  FFMA.RZ R3, R16.reuse, R14.reuse, R13.reuse ;  /* 0x0000000e10037223 */ /* 0x1c0fe2000000c00d */
[CCC-:B------:R-:W-:Y:S01]  /*1640*/  FFMA.RM R12, R16.reuse, R14.reuse, R13.reuse ;  /* 0x0000000e100c7223 */ /* 0x1c0fe2000000400d */
[C---:B------:R-:W-:Y:S02]  /*1650*/  ISETP.NE.AND P3, PT, R11.reuse, RZ, PT ;  /* 0x000000ff0b00720c */ /* 0x040fe40003f65270 */
[----:B------:R-:W-:Y:S02]  /*1660*/  ISETP.NE.AND P1, PT, R11, RZ, PT ;  /* 0x000000ff0b00720c */ /* 0x000fe40003f25270 */
[----:B------:R-:W-:Y:S01]  /*1670*/  LOP3.LUT R9, R3, 0x7fffff, RZ, 0xc0, !PT ;  /* 0x007fffff03097812 */ /* 0x000fe200078ec0ff */
[----:B------:R-:W-:Y:S01]  /*1680*/  FFMA.RP R3, R16, R14, R13 ;  /* 0x0000000e10037223 */ /* 0x000fe2000000800d */
[----:B------:R-:W-:Y:S02]  /*1690*/  IADD3 R14, PT, PT, R11, 0x20, RZ ;  /* 0x000000200b0e7810 */ /* 0x000fe40007ffe0ff */
[----:B------:R-:W-:-:S02]  /*16a0*/  LOP3.LUT R9, R9, 0x800000, RZ, 0xfc, !PT ;  /* 0x0080000009097812 */ /* 0x000fc400078efcff */
[----:B------:R-:W-:Y:S02]  /*16b0*/  IADD3 R11, PT, PT, -R11, RZ, RZ ;  /* 0x000000ff0b0b7210 */ /* 0x000fe40007ffe1ff */
[----:B------:R-:W-:Y:S02]  /*16c0*/  SHF.L.U32 R14, R9, R14, RZ ;  /* 0x0000000e090e7219 */ /* 0x000fe400000006ff */
[----:B------:R-:W-:Y:S02]  /*16d0*/  FSETP.NEU.FTZ.AND P0, PT, R3, R12, PT ;  /* 0x0000000c0300720b */ /* 0x000fe40003f1d000 */
[----:B------:R-:W-:Y:S02]  /*16e0*/  SEL R12, R11, RZ, P3 ;  /* 0x000000ff0b0c7207 */ /* 0x000fe40001800000 */
[----:B------:R-:W-:Y:S02]  /*16f0*/  ISETP.NE.AND P1, PT, R14, RZ, P1 ;  /* 0x000000ff0e00720c */ /* 0x000fe40000f25270 */
[----:B------:R-:W-:-:S02]  /*1700*/  SHF.R.U32.HI R12, RZ, R12, R9 ;  /* 0x0000000cff0c7219 */ /* 0x000fc40000011609 */
[----:B------:R-:W-:Y:S02]  /*1710*/  PLOP3.LUT P0, PT, P0, P1, PT, 0xf8, 0x8f ;  /* 0x00000000008f781c */ /* 0x000fe40000703f70 */
[----:B------:R-:W-:Y:S02]  /*1720*/  SHF.R.U32.HI R14, RZ, 0x1, R12 ;  /* 0x00000001ff0e7819 */ /* 0x000fe4000001160c */
[----:B------:R-:W-:-:S04]  /*1730*/  SEL R3, RZ, 0x1, !P0 ;  /* 0x00000001ff037807 */ /* 0x000fc80004000000 */
[----:B------:R-:W-:-:S04]  /*1740*/  LOP3.LUT R3, R3, 0x1, R14, 0xf8, !PT ;  /* 0x0000000103037812 */ /* 0x000fc800078ef80e */
[----:B------:R-:W-:-:S05]  /*1750*/  LOP3.LUT R3, R3, R12, RZ, 0xc0, !PT ;  /* 0x0000000c03037212 */ /* 0x000fca00078ec0ff */
[----:B------:R-:W-:-:S05]  /*1760*/  IMAD.IADD R3, R14, 0x1, R3 ;  /* 0x000000010e037824 */ /* 0x000fca00078e0203 */
[----:B------:R-:W-:Y:S01]  /*1770*/  LOP3.LUT R0, R3, R0, RZ, 0xfc, !PT ;  /* 0x0000000003007212 */ /* 0x000fe200078efcff */
[----:B------:R-:W-:Y:S06]  /*1780*/  BRA `(.L_x_35) ;  /* 0x0000000000107947 */ /* 0x000fec0003800000 */
.L_x_34:
[----:B------:R-:W-:-:S04]  /*1790*/  LOP3.LUT R0, R0, 0x80000000, RZ, 0xc0, !PT ;  /* 0x8000000000007812 */ /* 0x000fc800078ec0ff */
[----:B------:R-:W-:Y:S01]  /*17a0*/  LOP3.LUT R0, R0, 0x7f800000, RZ, 0xfc, !PT ;  /* 0x7f80000000007812 */ /* 0x000fe200078efcff */
[----:B------:R-:W-:Y:S06]  /*17b0*/  BRA `(.L_x_35) ;  /* 0x0000000000047947 */ /* 0x000fec0003800000 */
.L_x_33:
[----:B------:R-:W-:-:S07]  /*17c0*/  LEA R0, R12, R0, 0x17 ;  /* 0x000000000c007211 */ /* 0x000fce00078eb8ff */
.L_x_35:
[----:B------:R-:W-:Y:S05]  /*17d0*/  BSYNC.RECONVERGENT B4 ;  /* 0x0000000000047941 */ /* 0x000fea0003800200 */
.L_x_32:
[----:B------:R-:W-:Y:S05]  /*17e0*/  BRA `(.L_x_36) ;  /* 0x0000000000207947 */ /* 0x000fea0003800000 */
.L_x_31:
[----:B------:R-:W-:-:S04]  /*17f0*/  LOP3.LUT R0, R3, 0x80000000, R0, 0x48, !PT ;  /* 0x8000000003007812 */ /* 0x000fc800078e4800 */
[----:B------:R-:W-:Y:S01]  /*1800*/  LOP3.LUT R0, R0, 0x7f800000, RZ, 0xfc, !PT ;  /* 0x7f80000000007812 */ /* 0x000fe200078efcff */
[----:B------:R-:W-:Y:S06]  /*1810*/  BRA `(.L_x_36) ;  /* 0x0000000000147947 */ /* 0x000fec0003800000 */
.L_x_30:
[----:B------:R-:W-:Y:S01]  /*1820*/  LOP3.LUT R0, R3, 0x80000000, R0, 0x48, !PT ;  /* 0x8000000003007812 */ /* 0x000fe200078e4800 */
[----:B------:R-:W-:Y:S06]  /*1830*/  BRA `(.L_x_36) ;  /* 0x00000000000c7947 */ /* 0x000fec0003800000 */
.L_x_29:
[----:B------:R-:W0:Y:S01]  /*1840*/  MUFU.RSQ R0, -QNAN ;  /* 0xffc0000000007908 */ /* 0x000e220000001400 */
[----:B------:R-:W-:Y:S05]  /*1850*/  BRA `(.L_x_36) ;  /* 0x0000000000047947 */ /* 0x000fea0003800000 */
.L_x_28:
[----:B------:R-:W-:-:S07]  /*1860*/  FADD.FTZ R0, R0, R3 ;  /* 0x0000000300007221 */ /* 0x000fce0000010000 */
.L_x_36:
[----:B------:R-:W-:Y:S05]  /*1870*/  BSYNC.RECONVERGENT B3 ;  /* 0x0000000000037941 */ /* 0x000fea0003800200 */
.L_x_26:
[----:B------:R-:W-:-:S04]  /*1880*/  HFMA2 R9, -RZ, RZ, 0, 0 ;  /* 0x00000000ff097431 */ /* 0x000fc800000001ff */
[----:B0-----:R-:W-:Y:S05]  /*1890*/  RET.REL.NODEC R8 `(_Z6kerneliPfPiS_) ;  /* 0xffffffe408d87950 */ /* 0x001fea0003c3ffff */
.L_x_37:
        /* <DEDUP_REMOVED lines=14> */
.L_x_48:


//--------------------- .text._Z7kernel3PfPs      --------------------------
	.section	.text._Z7kernel3PfPs,"ax",@progbits
	.align	128
        .global         _Z7kernel3PfPs
        .type           _Z7kernel3PfPs,@function
        .size           _Z7kernel3PfPs,(.L_x_51 - _Z7kernel3PfPs)
        .other          _Z7kernel3PfPs,@"STO_CUDA_ENTRY STV_DEFAULT"
_Z7kernel3PfPs:
.text._Z7kernel3PfPs:
[----:B------:R-:W0:Y:S01]  /*0000*/  LDC R1, c[0x0][0x37c] ;  /* 0x0000df00ff017b82 */ /* 0x000e220000000800 */
[----:B------:R-:W1:Y:S07]  /*0010*/  S2R R17, SR_TID.X ;  /* 0x0000000000117919 */ /* 0x000e6e0000002100 */
[----:B------:R-:W1:Y:S01]  /*0020*/  S2UR UR4, SR_CTAID.X ;  /* 0x00000000000479c3 */ /* 0x000e620000002500 */
[----:B0-----:R-:W-:-:S07]  /*0030*/  IADD3 R1, PT, PT, R1, -0x57e8, RZ ;  /* 0xffffa81801017810 */ /* 0x001fce0007ffe0ff */
[----:B------:R-:W1:Y:S02]  /*0040*/  LDC R0, c[0x0][0x360] ;  /* 0x0000d800ff007b82 */ /* 0x000e640000000800 */
[----:B-1----:R-:W-:-:S05]  /*0050*/  IMAD R17, R0, UR4, R17 ;  /* 0x0000000400117c24 */ /* 0x002fca000f8e0211 */
[----:B------:R-:W-:-:S13]  /*0060*/  ISETP.GT.AND P0, PT, R17, 0x7ff, PT ;  /* 0x000007ff1100780c */ /* 0x000fda0003f04270 */
[----:B------:R-:W-:Y:S05]  /*0070*/  @P0 EXIT ;  /* 0x000000000000094d */ /* 0x000fea0003800000 */
[----:B------:R0:W-:Y:S01]  /*0080*/  STL.64 [R1+0x1d50], RZ ;  /* 0x001d50ff01007387 */ /* 0x0001e20000100a00 */
[----:B------:R-:W-:Y:S01]  /*0090*/  HFMA2 R4, -RZ, RZ, 0, 5.9604644775390625e-07 ;  /* 0x0000000aff047431 */ /* 0x000fe200000001ff */
[----:B------:R-:W-:Y:S01]  /*00a0*/  MOV R2, R1 ;  /* 0x0000000100027202 */ /* 0x000fe20000000f00 */
[----:B------:R-:W-:Y:S01]  /*00b0*/  VIADD R0, R1, 0x1d50 ;  /* 0x00001d5001007836 */ /* 0x000fe20000000000 */
[----:B------:R0:W-:Y:S01]  /*00c0*/  STL.64 [R1+0x1d58], RZ ;  /* 0x001d58ff01007387 */ /* 0x0001e20000100a00 */
[----:B------:R-:W-:-:S03]  /*00d0*/  MOV R3, RZ ;  /* 0x000000ff00037202 */ /* 0x000fc60000000f00 */
[----:B------:R0:W-:Y:S04]  /*00e0*/  STL.64 [R1+0x1d60], RZ ;  /* 0x001d60ff01007387 */ /* 0x0001e80000100a00 */
[----:B------:R0:W-:Y:S04]  /*00f0*/  STL.64 [R1+0x1d68], RZ ;  /* 0x001d68ff01007387 */ /* 0x0001e80000100a00 */
[----:B------:R0:W-:Y:S02]  /*0100*/  STL.64 [R1+0x1d70], RZ ;  /* 0x001d70ff01007387 */ /* 0x0001e40000100a00 */
.L_x_38:
[C---:B-1----:R-:W-:Y:S01]  /*0110*/  IMAD.U32 R5, R4.reuse, 0x4, R1 ;  /* 0x0000000404057824 */ /* 0x042fe200078e0001 */
[----:B------:R-:W-:-:S04]  /*0120*/  IADD3 R4, P0, PT, R4, 0x6e, RZ ;  /* 0x0000006e04047810 */ /* 0x000fc80007f1e0ff */
[----:B------:R1:W-:Y:S01]  /*0130*/  STL.64 [R5+0x1d50], RZ ;  /* 0x001d50ff05007387 */ /* 0x0003e20000100a00 */
[----:B------:R-:W-:Y:S02]  /*0140*/  IADD3.X R3, PT, PT, RZ, R3, RZ, P0, !PT ;  /* 0x00000003ff037210 */ /* 0x000fe400007fe4ff */
[----:B------:R-:W-:Y:S01]  /*0150*/  ISETP.GE.U32.AND P0, PT, R4, 0xea6, PT ;  /* 0x00000ea60400780c */ /* 0x000fe20003f06070 */
[----:B------:R1:W-:Y:S03]  /*0160*/  STL.64 [R5+0x1d58], RZ ;  /* 0x001d58ff05007387 */ /* 0x0003e60000100a00 */
[----:B------:R-:W-:Y:S01]  /*0170*/  ISETP.GE.U32.AND.EX P0, PT, R3, RZ, PT, P0 ;  /* 0x000000ff0300720c */ /* 0x000fe20003f06100 */
[----:B------:R1:W-:Y:S04]  /*0180*/  STL.64 [R5+0x1d60], RZ ;  /* 0x001d60ff05007387 */ /* 0x0003e80000100a00 */
        /* <DEDUP_REMOVED lines=51> */
[----:B------:R1:W-:Y:S01]  /*04c0*/  STL.64 [R5+0x1f00], RZ ;  /* 0x001f00ff05007387 */ /* 0x0003e20000100a00 */
[----:B------:R-:W-:Y:S05]  /*04d0*/  @!P0 BRA `(.L_x_38) ;  /* 0xfffffffc000c8947 */ /* 0x000fea000383ffff */
[----:B------:R-:W-:Y:S01]  /*04e0*/  HFMA2 R3, -RZ, RZ, 0, 0 ;  /* 0x00000000ff037431 */ /* 0x000fe200000001ff */
[----:B------:R-:W2:Y:S01]  /*04f0*/  LDCU.64 UR6, c[0x0][0x358] ;  /* 0x00006b00ff0677ac */ /* 0x000ea20008000a00 */
[----:B------:R-:W-:-:S05]  /*0500*/  NOP ;  /* 0x0000000000007918 */ /* 0x000fca0000000000 */
.L_x_44:
[----:B-1----:R-:W1:Y:S01]  /*0510*/  LDC.64 R4, c[0x0][0x388] ;  /* 0x0000e200ff047b82 */ /* 0x002e620000000a00 */
[----:B------:R-:W-:-:S04]  /*0520*/  IMAD R7, R3, 0x800, R17 ;  /* 0x0000080003077824 */ /* 0x000fc800078e0211 */
[----:B-1----:R-:W-:-:S06]  /*0530*/  IMAD.WIDE R4, R7, 0x2, R4 ;  /* 0x0000000207047825 */ /* 0x002fcc00078e0204 */
[----:B--2---:R-:W2:Y:S01]  /*0540*/  LDG.E.U16 R4, desc[UR6][R4.64] ;  /* 0x0000000604047981 */ /* 0x004ea2000c1e1500 */
[C---:B------:R-:W-:Y:S02]  /*0550*/  LEA R7, R3.reuse, R2, 0x1 ;  /* 0x0000000203077211 */ /* 0x040fe400078e08ff */
[C---:B------:R-:W-:Y:S02]  /*0560*/  LEA R8, R3.reuse, R0, 0x2 ;  /* 0x0000000003087211 */ /* 0x040fe400078e10ff */
[C---:B------:R-:W-:Y:S02]  /*0570*/  ISETP.GE.U32.AND P1, PT, R3.reuse, 0xf, PT ;  /* 0x0000000f0300780c */ /* 0x040fe40003f26070 */
[----:B------:R-:W-:-:S05]  /*0580*/  VIMNMX.U32 R9, PT, PT, R3, 0x3f, PT ;  /* 0x0000003f03097848 */ /* 0x000fca0003fe0000 */
[----:B------:R-:W-:Y:S01]  /*0590*/  VIADD R9, R9, 0x1 ;  /* 0x0000000109097836 */ /* 0x000fe20000000000 */
[----:B--2---:R1:W-:Y:S04]  /*05a0*/  STL.U16 [R7], R4 ;  /* 0x0000000407007387 */ /* 0x0043e80000100400 */
[----:B------:R1:W5:Y:S01]  /*05b0*/  LDL R15, [R8] ;  /* 0x00000000080f7983 */ /* 0x0003620000100800 */
[----:B------:R-:W-:Y:S02]  /*05c0*/  LOP3.LUT R12, R9, 0xf, RZ, 0xc0, !PT ;  /* 0x0000000f090c7812 */ /* 0x000fe400078ec0ff */
[----:B------:R-:W-:Y:S02]  /*05d0*/  MOV R10, RZ ;  /* 0x000000ff000a7202 */ /* 0x000fe40000000f00 */
[----:B------:R-:W-:Y:S01]  /*05e0*/  ISETP.NE.AND P0, PT, R12, RZ, PT ;  /* 0x000000ff0c00720c */ /* 0x000fe20003f05270 */
[----:B------:R-:W-:-:S12]  /*05f0*/  @!P1 BRA `(.L_x_39) ;  /* 0x0000000400a09947 */ /* 0x000fd80003800000 */
[----:B-1----:R-:W1:Y:S01]  /*0600*/  LDC.64 R4, c[0x4][0x10] ;  /* 0x01000400ff047b82 */ /* 0x002e620000000a00 */
[----:B------:R-:W-:Y:S02]  /*0610*/  LOP3.LUT R10, R9, 0x70, RZ, 0xc0, !PT ;  /* 0x00000070090a7812 */ /* 0x000fe400078ec0ff */
[----:B------:R-:W-:-:S07]  /*0620*/  MOV R11, RZ ;  /* 0x000000ff000b7202 */ /* 0x000fce0000000f00 */
.L_x_40:
[----:B------:R-:W-:-:S05]  /*0630*/  IMAD.IADD R13, R3, 0x1, -R11 ;  /* 0x00000001030d7824 */ /* 0x000fca00078e0a0b */
[----:B------:R-:W-:-:S06]  /*0640*/  LEA R21, R13, R2, 0x1 ;  /* 0x000000020d157211 */ /* 0x000fcc00078e08ff */
[----:B------:R-:W2:Y:S01]  /*0650*/  LDL.U16 R21, [R21] ;  /* 0x0000000015157983 */ /* 0x000ea20000100400 */
[----:B-1----:R-:W-:Y:S01]  /*0660*/  IMAD.WIDE.U32 R6, R11, 0x4, R4 ;  /* 0x000000040b067825 */ /* 0x002fe200078e0004 */
[----:B------:R-:W-:-:S04]  /*0670*/  LOP3.LUT R14, RZ, R11, RZ, 0x33, !PT ;  /* 0x0000000bff0e7212 */ /* 0x000fc800078e33ff */
[----:B------:R-:W3:Y:S01]  /*0680*/  LDG.E R18, desc[UR6][R6.64] ;  /* 0x0000000606127981 */ /* 0x000ee2000c1e1900 */
[----:B------:R-:W-:Y:S02]  /*0690*/  IADD3 R19, PT, PT, R14, R3, RZ ;  /* 0x000000030e137210 */ /* 0x000fe40007ffe0ff */
[----:B------:R-:W-:Y:S01]  /*06a0*/  IADD3 R23, PT, PT, R13, -0x2, RZ ;  /* 0xfffffffe0d177810 */ /* 0x000fe20007ffe0ff */
[----:B------:R-:W4:Y:S02]  /*06b0*/  LDG.E R22, desc[UR6][R6.64+0x4] ;  /* 0x0000040606167981 */ /* 0x000f24000c1e1900 */
[----:B------:R-:W-:Y:S01]  /*06c0*/  IMAD R19, R19, 0x2, R2 ;  /* 0x0000000213137824 */ /* 0x000fe200078e0202 */
[-C--:B------:R-:W-:Y:S01]  /*06d0*/  LEA R25, R23, R2.reuse, 0x1 ;  /* 0x0000000217197211 */ /* 0x080fe200078e08ff */
[----:B------:R-:W-:Y:S01]  /*06e0*/  VIADD R23, R13, 0xfffffffd ;  /* 0xfffffffd0d177836 */ /* 0x000fe20000000000 */
[----:B------:R-:W4:Y:S04]  /*06f0*/  LDG.E R20, desc[UR6][R6.64+0x8] ;  /* 0x0000080606147981 */ /* 0x000f28000c1e1900 */
[----:B------:R-:W4:Y:S01]  /*0700*/  LDL.U16 R24, [R19] ;  /* 0x0000000013187983 */ /* 0x000f220000100400 */
[----:B------:R-:W-:-:S03]  /*0710*/  LEA R23, R23, R2, 0x1 ;  /* 0x0000000217177211 */ /* 0x000fc600078e08ff */
[----:B------:R-:W4:Y:S04]  /*0720*/  LDL.U16 R25, [R25] ;  /* 0x0000000019197983 */ /* 0x000f280000100400 */
[----:B------:R-:W4:Y:S01]  /*0730*/  LDL.U16 R23, [R23] ;  /* 0x0000000017177983 */ /* 0x000f220000100400 */
[----:B------:R-:W-:-:S03]  /*0740*/  IADD3 R27, PT, PT, R13, -0x4, RZ ;  /* 0xfffffffc0d1b7810 */ /* 0x000fc60007ffe0ff */
[----:B------:R-:W4:Y:S02]  /*0750*/  LDG.E R14, desc[UR6][R6.64+0xc] ;  /* 0x00000c06060e7981 */ /* 0x000f24000c1e1900 */
[----:B------:R-:W-:Y:S02]  /*0760*/  IMAD R26, R27, 0x2, R2 ;  /* 0x000000021b1a7824 */ /* 0x000fe400078e0202 */
[----:B------:R-:W4:Y:S04]  /*0770*/  LDG.E R16, desc[UR6][R6.64+0x10] ;  /* 0x0000100606107981 */ /* 0x000f28000c1e1900 */
[----:B------:R-:W4:Y:S01]  /*0780*/  LDL.U16 R19, [R26] ;  /* 0x000000001a137983 */ /* 0x000f220000100400 */
[----:B------:R-:W-:-:S05]  /*0790*/  IADD3 R29, PT, PT, R13, -0x7, RZ ;  /* 0xfffffff90d1d7810 */ /* 0x000fca0007ffe0ff */
[----:B------:R-:W-:Y:S01]  /*07a0*/  IMAD R29, R29, 0x2, R2 ;  /* 0x000000021d1d7824 */ /* 0x000fe200078e0202 */
[----:B--2---:R-:W3:Y:S02]  /*07b0*/  I2F.S16 R21, R21 ;  /* 0x0000001500157306 */ /* 0x004ee40000101400 */
[----:B---3-5:R-:W-:Y:S01]  /*07c0*/  FFMA R27, R18, R21, R15 ;  /* 0x00000015121b7223 */ /* 0x028fe2000000000f */
[----:B------:R-:W-:Y:S01]  /*07d0*/  IADD3 R15, PT, PT, R13, -0x5, RZ ;  /* 0xfffffffb0d0f7810 */ /* 0x000fe20007ffe0ff */
[----:B------:R1:W2:Y:S03]  /*07e0*/  LDL.U16 R21, [R29] ;  /* 0x000000001d157983 */ /* 0x0002a60000100400 */
[-C--:B------:R-:W-:Y:S01]  /*07f0*/  LEA R18, R15, R2.reuse, 0x1 ;  /* 0x000000020f127211 */ /* 0x080fe200078e08ff */
[----:B------:R-:W-:Y:S01]  /*0800*/  VIADD R15, R13, 0xfffffffa ;  /* 0xfffffffa0d0f7836 */ /* 0x000fe20000000000 */
[----:B----4-:R-:W3:Y:S04]  /*0810*/  I2F.S16 R24, R24 ;  /* 0x0000001800187306 */ /* 0x010ee80000101400 */
[----:B------:R-:W-:Y:S01]  /*0820*/  LEA R15, R15, R2, 0x1 ;  /* 0x000000020f0f7211 */ /* 0x000fe200078e08ff */
[----:B------:R-:W4:Y:S03]  /*0830*/  LDL.U16 R18, [R18] ;  /* 0x0000000012127983 */ /* 0x000f260000100400 */
[----:B------:R-:W0:Y:S02]  /*0840*/  I2F.S16 R25, R25 ;  /* 0x0000001900197306 */ /* 0x000e240000101400 */
[----:B------:R-:W4:Y:S06]  /*0850*/  LDL.U16 R15, [R15] ;  /* 0x000000000f0f7983 */ /* 0x000f2c0000100400 */
[----:B------:R-:W1:Y:S01]  /*0860*/  I2F.S16 R23, R23 ;  /* 0x0000001700177306 */ /* 0x000e620000101400 */
[----:B---3--:R-:W-:-:S02]  /*0870*/  FFMA R27, R22, R24, R27 ;  /* 0x00000018161b7223 */ /* 0x008fc4000000001b */
[----:B------:R-:W3:Y:S02]  /*0880*/  LDG.E R22, desc[UR6][R6.64+0x14] ;  /* 0x0000140606167981 */ /* 0x000ee4000c1e1900 */
[----:B0-----:R-:W-:Y:S02]  /*0890*/  FFMA R27, R20, R25, R27 ;  /* 0x00000019141b7223 */ /* 0x001fe4000000001b */
[----:B------:R-:W3:Y:S01]  /*08a0*/  LDG.E R24, desc[UR6][R6.64+0x18] ;  /* 0x0000180606187981 */ /* 0x000ee2000c1e1900 */
[----:B------:R-:W-:-:S03]  /*08b0*/  IADD3 R20, PT, PT, R13, -0x8, RZ ;  /* 0xfffffff80d147810 */ /* 0x000fc60007ffe0ff */
[----:B------:R-:W3:Y:S01]  /*08c0*/  LDG.E R25, desc[UR6][R6.64+0x1c] ;  /* 0x00001c0606197981 */ /* 0x000ee2000c1e1900 */
[----:B------:R-:W-:Y:S01]  /*08d0*/  LEA R28, R20, R2, 0x1 ;  /* 0x00000002141c7211 */ /* 0x000fe200078e08ff */
[----:B-1----:R-:W-:Y:S01]  /*08e0*/  FFMA R27, R14, R23, R27 ;  /* 0x000000170e1b7223 */ /* 0x002fe2000000001b */
[----:B------:R-:W-:-:S03]  /*08f0*/  VIADD R14, R13, 0xfffffff7 ;  /* 0xfffffff70d0e7836 */ /* 0x000fc60000000000 */
[----:B------:R-:W3:Y:S02]  /*0900*/  LDL.U16 R23, [R28] ;  /* 0x000000001c177983 */ /* 0x000ee40000100400 */
[----:B------:R-:W-:Y:S01]  /*0910*/  LEA R20, R14, R2, 0x1 ;  /* 0x000000020e147211 */ /* 0x000fe200078e08ff */
[----:B------:R-:W0:Y:S01]  /*0920*/  I2F.S16 R19, R19 ;  /* 0x0000001300137306 */ /* 0x000e220000101400 */
[----:B------:R-:W3:Y:S04]  /*0930*/  LDG.E R14, desc[UR6][R6.64+0x20] ;  /* 0x00002006060e7981 */ /* 0x000ee8000c1e1900 */
[----:B------:R-:W3:Y:S01]  /*0940*/  LDL.U16 R20, [R20] ;  /* 0x0000000014147983 */ /* 0x000ee20000100400 */
[----:B0-----:R-:W-:-:S03]  /*0950*/  FFMA R27, R16, R19, R27 ;  /* 0x00000013101b7223 */ /* 0x001fc6000000001b */
[----:B------:R-:W3:Y:S01]  /*0960*/  LDG.E R16, desc[UR6][R6.64+0x24] ;  /* 0x0000240606107981 */ /* 0x000ee2000c1e1900 */
[C---:B------:R-:W-:Y:S01]  /*0970*/  IADD3 R29, PT, PT, R13.reuse, -0xa, RZ ;  /* 0xfffffff60d1d7810 */ /* 0x040fe20007ffe0ff */
[----:B------:R-:W-:-:S03]  /*0980*/  VIADD R19, R13, 0xfffffff5 ;  /* 0xfffffff50d137836 */ /* 0x000fc60000000000 */
[----:B------:R-:W-:Y:S01]  /*0990*/  LEA R29, R29, R2, 0x1 ;  /* 0x000000021d1d7211 */ /* 0x000fe200078e08ff */
[----:B--2---:R-:W-:Y:S08]  /*09a0*/  I2F.S16 R26, R21 ;  /* 0x00000015001a7306 */ /* 0x004ff00000101400 */
[----:B----4-:R-:W3:Y:S08]  /*09b0*/  I2F.S16 R18, R18 ;  /* 0x0000001200127306 */ /* 0x010ef00000101400 */
[----:B------:R-:W0:Y:S01]  /*09c0*/  I2F.S16 R15, R15 ;  /* 0x0000000f000f7306 */ /* 0x000e220000101400 */
[----:B---3--:R-:W-:-:S02]  /*09d0*/  FFMA R27, R22, R18, R27 ;  /* 0x00000012161b7223 */ /* 0x008fc4000000001b */
[----:B------:R-:W2:Y:S02]  /*09e0*/  LDL.U16 R18, [R29] ;  /* 0x000000001d127983 */ /* 0x000ea40000100400 */
[----:B0-----:R-:W-:Y:S01]  /*09f0*/  FFMA R24, R24, R15, R27 ;  /* 0x0000000f18187223 */ /* 0x001fe2000000001b */
[----:B------:R-:W-:-:S03]  /*0a00*/  IADD3 R27, PT, PT, R13, -0xc, RZ ;  /* 0xfffffff40d1b7810 */ /* 0x000fc60007ffe0ff */
[----:B------:R-:W-:Y:S01]  /*0a10*/  FFMA R25, R25, R26, R24 ;  /* 0x0000001a19197223 */ /* 0x000fe20000000018 */
[--C-:B------:R-:W-:Y:S01]  /*0a20*/  IMAD R24, R19, 0x2, R2.reuse ;  /* 0x0000000213187824 */ /* 0x100fe200078e0202 */
[----:B------:R-:W-:Y:S01]  /*0a30*/  IADD3 R19, PT, PT, R13, -0xd, RZ ;  /* 0xfffffff30d137810 */ /* 0x000fe20007ffe0ff */
[----:B------:R-:W0:Y:S01]  /*0a40*/  I2F.S16 R23, R23 ;  /* 0x0000001700177306 */ /* 0x000e220000101400 */
[-C--:B------:R-:W-:Y:S01]  /*0a50*/  LEA R26, R27, R2.reuse, 0x1 ;  /* 0x000000021b1a7211 */ /* 0x080fe200078e08ff */
[----:B------:R-:W-:Y:S01]  /*0a60*/  VIADD R27, R13, 0xfffffff2 ;  /* 0xfffffff20d1b7836 */ /* 0x000fe20000000000 */
[----:B------:R-:W3:Y:S01]  /*0a70*/  LDL.U16 R15, [R24] ;  /* 0x00000000180f7983 */ /* 0x000ee20000100400 */
[----:B------:R-:W-:Y:S02]  /*0a80*/  LEA R21, R19, R2, 0x1 ;  /* 0x0000000213157211 */ /* 0x000fe400078e08ff */
[----:B------:R-:W-:Y:S02]  /*0a90*/  IADD3 R22, PT, PT, R13, -0xf, RZ ;  /* 0xfffffff10d167810 */ /* 0x000fe40007ffe0ff */
[----:B------:R-:W4:Y:S01]  /*0aa0*/  LDL.U16 R13, [R26] ;  /* 0x000000001a0d7983 */ /* 0x000f220000100400 */
[----:B------:R-:W-:-:S02]  /*0ab0*/  IMAD R19, R27, 0x2, R2 ;  /* 0x000000021b137824 */ /* 0x000fc400078e0202 */
[----:B------:R-:W1:Y:S01]  /*0ac0*/  I2F.S16 R27, R20 ;  /* 0x00000014001b7306 */ /* 0x000e620000101400 */
[----:B------:R-:W4:Y:S01]  /*0ad0*/  LDL.U16 R21, [R21] ;  /* 0x0000000015157983 */ /* 0x000f220000100400 */
[----:B------:R-:W-:-:S03]  /*0ae0*/  LEA R28, R22, R2, 0x1 ;  /* 0x00000002161c7211 */ /* 0x000fc600078e08ff */
[----:B------:R-:W4:Y:S01]  /*0af0*/  LDG.E R22, desc[UR6][R6.64+0x28] ;  /* 0x0000280606167981 */ /* 0x000f22000c1e1900 */
[----:B0-----:R-:W-:-:S03]  /*0b00*/  FFMA R25, R14, R23, R25 ;  /* 0x000000170e197223 */ /* 0x001fc60000000019 */
[----:B------:R-:W4:Y:S04]  /*0b10*/  LDL.U16 R19, [R19] ;  /* 0x0000000013137983 */ /* 0x000f280000100400 */
[----:B------:R-:W4:Y:S04]  /*0b20*/  LDG.E R24, desc[UR6][R6.64+0x2c] ;  /* 0x00002c0606187981 */ /* 0x000f28000c1e1900 */
[----:B------:R-:W4:Y:S01]  /*0b30*/  LDL.U16 R14, [R28] ;  /* 0x000000001c0e7983 */ /* 0x000f220000100400 */
[----:B-1----:R-:W-:-:S03]  /*0b40*/  FFMA R27, R16, R27, R25 ;  /* 0x0000001b101b7223 */ /* 0x002fc60000000019 */
[----:B------:R-:W4:Y:S04]  /*0b50*/  LDG.E R23, desc[UR6][R6.64+0x30] ;  /* 0x0000300606177981 */ /* 0x000f28000c1e1900 */
[----:B------:R-:W4:Y:S04]  /*0b60*/  LDG.E R25, desc[UR6][R6.64+0x34] ;  /* 0x0000340606197981 */ /* 0x000f28000c1e1900 */
[----:B------:R-:W4:Y:S04]  /*0b70*/  LDG.E R16, desc[UR6][R6.64+0x38] ;  /* 0x0000380606107981 */ /* 0x000f28000c1e1900 */
[----:B------:R-:W4:Y:S01]  /*0b80*/  LDG.E R20, desc[UR6][R6.64+0x3c] ;  /* 0x00003c0606147981 */ /* 0x000f22000c1e1900 */
[----:B------:R-:W-:-:S04]  /*0b90*/  IADD3 R11, PT, PT, R11, 0x10, RZ ;  /* 0x000000100b0b7810 */ /* 0x000fc80007ffe0ff */
[----:B------:R-:W-:Y:S01]  /*0ba0*/  ISETP.NE.AND P1, PT, R11, R10, PT ;  /* 0x0000000a0b00720c */ /* 0x000fe20003f25270 */
[----:B--2---:R-:W0:Y:S08]  /*0bb0*/  I2F.S16 R18, R18 ;  /* 0x0000001200127306 */ /* 0x004e300000101400 */
[----:B---3--:R-:W1:Y:S08]  /*0bc0*/  I2F.S16 R15, R15 ;  /* 0x0000000f000f7306 */ /* 0x008e700000101400 */
[----:B----4-:R-:W2:Y:S01]  /*0bd0*/  I2F.S16 R13, R13 ;  /* 0x0000000d000d7306 */ /* 0x010ea20000101400 */
[----:B0-----:R-:W-:-:S07]  /*0be0*/  FFMA R27, R22, R18, R27 ;  /* 0x00000012161b7223 */ /* 0x001fce000000001b */
[----:B------:R-:W0:Y:S01]  /*0bf0*/  I2F.S16 R21, R21 ;  /* 0x0000001500157306 */ /* 0x000e220000101400 */
[----:B-1----:R-:W-:-:S07]  /*0c00*/  FFMA R24, R24, R15, R27 ;  /* 0x0000000f18187223 */ /* 0x002fce000000001b */
[----:B------:R-:W1:Y:S01]  /*0c10*/  I2F.S16 R19, R19 ;  /* 0x0000001300137306 */ /* 0x000e620000101400 */
[----:B--2---:R-:W-:-:S07]  /*0c20*/  FFMA R24, R23, R13, R24 ;  /* 0x0000000d17187223 */ /* 0x004fce0000000018 */
[----:B------:R-:W2:Y:S01]  /*0c30*/  I2F.S16 R14, R14 ;  /* 0x0000000e000e7306 */ /* 0x000ea20000101400 */
[----:B0-----:R-:W-:-:S04]  /*0c40*/  FFMA R25, R25, R21, R24 ;  /* 0x0000001519197223 */ /* 0x001fc80000000018 */
[----:B-1----:R-:W-:-:S04]  /*0c50*/  FFMA R25, R16, R19, R25 ;  /* 0x0000001310197223 */ /* 0x002fc80000000019 */
[----:B--2---:R-:W-:Y:S01]  /*0c60*/  FFMA R15, R20, R14, R25 ;  /* 0x0000000e140f7223 */ /* 0x004fe20000000019 */
[----:B------:R-:W-:Y:S06]  /*0c70*/  @P1 BRA `(.L_x_40) ;  /* 0xfffffff8006c1947 */ /* 0x000fec000383ffff */
.L_x_39:
[----:B------:R-:W-:Y:S01]  /*0c80*/  LOP3.LUT R26, R9, 0x7, RZ, 0xc0, !PT ;  /* 0x00000007091a7812 */ /* 0x000fe200078ec0ff */
[----:B------:R-:W-:Y:S06]  /*0c90*/  @!P0 BRA `(.L_x_41) ;  /* 0x0000000400c48947 */ /* 0x000fec0003800000 */
[----:B------:R-:W-:Y:S02]  /*0ca0*/  ISETP.GE.U32.AND P0, PT, R12, 0x8, PT ;  /* 0x000000080c00780c */ /* 0x000fe40003f06070 */
[----:B------:R-:W-:-:S11]  /*0cb0*/  ISETP.NE.AND P1, PT, R26, RZ, PT ;  /* 0x000000ff1a00720c */ /* 0x000fd60003f25270 */
[----:B------:R-:W-:Y:S05]  /*0cc0*/  @!P0 BRA `(.L_x_42) ;  /* 0x0000000000d08947 */ /* 0x000fea0003800000 */
[----:B-1----:R-:W1:Y:S01]  /*0cd0*/  LDC.64 R4, c[0x4][0x10] ;  /* 0x01000400ff047b82 */ /* 0x002e620000000a00 */
[----:B------:R-:W-:Y:S01]  /*0ce0*/  LOP3.LUT R6, RZ, R10, RZ, 0x33, !PT ;  /* 0x0000000aff067212 */ /* 0x000fe200078e33ff */
[----:B------:R-:W-:-:S03]  /*0cf0*/  IMAD.IADD R13, R3, 0x1, -R10 ;  /* 0x00000001030d7824 */ /* 0x000fc600078e0a0a */
[----:B------:R-:W-:Y:S01]  /*0d00*/  IADD3 R7, PT, PT, R6, R3, RZ ;  /* 0x0000000306077210 */ /* 0x000fe20007ffe0ff */
[C---:B------:R-:W-:Y:S01]  /*0d10*/  VIADD R11, R13.reuse, 0xfffffffe ;  /* 0xfffffffe0d0b7836 */ /* 0x040fe20000000000 */
[-C--:B------:R-:W-:Y:S02]  /*0d20*/  LEA R6, R13, R2.reuse, 0x1 ;  /* 0x000000020d067211 */ /* 0x080fe400078e08ff */
[-C--:B------:R-:W-:Y:S02]  /*0d30*/  LEA R7, R7, R2.reuse, 0x1 ;  /* 0x0000000207077211 */ /* 0x080fe400078e08ff */
[----:B------:R-:W-:Y:S02]  /*0d40*/  IADD3 R19, PT, PT, R13, -0x3, RZ ;  /* 0xfffffffd0d137810 */ /* 0x000fe40007ffe0ff */
[----:B------:R-:W2:Y:S01]  /*0d50*/  LDL.U16 R6, [R6] ;  /* 0x0000000006067983 */ /* 0x000ea20000100400 */
[----:B------:R-:W-:Y:S01]  /*0d60*/  LEA R11, R11, R2, 0x1 ;  /* 0x000000020b0b7211 */ /* 0x000fe200078e08ff */
[----:B------:R-:W-:-:S02]  /*0d70*/  VIADD R21, R13, 0xfffffffc ;  /* 0xfffffffc0d157836 */ /* 0x000fc40000000000 */
[----:B------:R-:W3:Y:S01]  /*0d80*/  LDL.U16 R7, [R7] ;  /* 0x0000000007077983 */ /* 0x000ee20000100400 */
[-C--:B------:R-:W-:Y:S02]  /*0d90*/  LEA R25, R19, R2.reuse, 0x1 ;  /* 0x0000000213197211 */ /* 0x080fe400078e08ff */
[----:B------:R-:W-:Y:S01]  /*0da0*/  IADD3 R23, PT, PT, R13, -0x5, RZ ;  /* 0xfffffffb0d177810 */ /* 0x000fe20007ffe0ff */
[----:B------:R-:W4:Y:S01]  /*0db0*/  LDL.U16 R11, [R11] ;  /* 0x000000000b0b7983 */ /* 0x000f220000100400 */
[-C--:B------:R-:W-:Y:S01]  /*0dc0*/  LEA R22, R21, R2.reuse, 0x1 ;  /* 0x0000000215167211 */ /* 0x080fe200078e08ff */
[----:B------:R-:W-:Y:S02]  /*0dd0*/  VIADD R21, R13, 0xfffffffa ;  /* 0xfffffffa0d157836 */ /* 0x000fe40000000000 */
[----:B-1----:R-:W-:Y:S01]  /*0de0*/  IMAD.WIDE.U32 R4, R10, 0x4, R4 ;  /* 0x000000040a047825 */ /* 0x002fe200078e0004 */
[----:B------:R-:W4:Y:S01]  /*0df0*/  LDL.U16 R25, [R25] ;  /* 0x0000000019197983 */ /* 0x000f220000100400 */
[----:B------:R-:W-:-:S03]  /*0e00*/  LEA R19, R23, R2, 0x1 ;  /* 0x0000000217137211 */ /* 0x000fc600078e08ff */
[----:B------:R-:W4:Y:S01]  /*0e10*/  LDG.E R12, desc[UR6][R4.64] ;  /* 0x00000006040c7981 */ /* 0x000f22000c1e1900 */
[----:B------:R-:W-:-:S03]  /*0e20*/  IADD3 R13, PT, PT, R13, -0x7, RZ ;  /* 0xfffffff90d0d7810 */ /* 0x000fc60007ffe0ff */
[----:B------:R-:W4:Y:S01]  /*0e30*/  LDL.U16 R22, [R22] ;  /* 0x0000000016167983 */ /* 0x000f220000100400 */
[----:B------:R-:W-:-:S03]  /*0e40*/  LEA R16, R21, R2, 0x1 ;  /* 0x0000000215107211 */ /* 0x000fc600078e08ff */
[----:B------:R-:W4:Y:S01]  /*0e50*/  LDG.E R24, desc[UR6][R4.64+0x4] ;  /* 0x0000040604187981 */ /* 0x000f22000c1e1900 */
[----:B------:R-:W-:-:S03]  /*0e60*/  IMAD R13, R13, 0x2, R2 ;  /* 0x000000020d0d7824 */ /* 0x000fc600078e0202 */
[----:B------:R-:W4:Y:S04]  /*0e70*/  LDL.U16 R19, [R19] ;  /* 0x0000000013137983 */ /* 0x000f280000100400 */
[----:B------:R-:W4:Y:S04]  /*0e80*/  LDG.E R23, desc[UR6][R4.64+0x8] ;  /* 0x0000080604177981 */ /* 0x000f28000c1e1900 */
[----:B------:R-:W4:Y:S04]  /*0e90*/  LDL.U16 R16, [R16] ;  /* 0x0000000010107983 */ /* 0x000f280000100400 */
[----:B------:R-:W4:Y:S04]  /*0ea0*/  LDG.E R21, desc[UR6][R4.64+0xc] ;  /* 0x00000c0604157981 */ /* 0x000f28000c1e1900 */
[----:B------:R-:W4:Y:S04]  /*0eb0*/  LDL.U16 R13, [R13] ;  /* 0x000000000d0d7983 */ /* 0x000f280000100400 */
[----:B------:R-:W4:Y:S04]  /*0ec0*/  LDG.E R20, desc[UR6][R4.64+0x10] ;  /* 0x0000100604147981 */ /* 0x000f28000c1e1900 */
[----:B------:R-:W4:Y:S04]  /*0ed0*/  LDG.E R18, desc[UR6][R4.64+0x14] ;  /* 0x0000140604127981 */ /* 0x000f28000c1e1900 */
[----:B------:R-:W4:Y:S04]  /*0ee0*/  LDG.E R14, desc[UR6][R4.64+0x18] ;  /* 0x00001806040e7981 */ /* 0x000f28000c1e1900 */
[----:B------:R-:W4:Y:S01]  /*0ef0*/  LDG.E R27, desc[UR6][R4.64+0x1c] ;  /* 0x00001c06041b7981 */ /* 0x000f22000c1e1900 */
[----:B------:R-:W-:Y:S01]  /*0f00*/  IADD3 R10, PT, PT, R10, 0x8, RZ ;  /* 0x000000080a0a7810 */ /* 0x000fe20007ffe0ff */
[----:B--2---:R-:W1:Y:S08]  /*0f10*/  I2F.S16 R6, R6 ;  /* 0x0000000600067306 */ /* 0x004e700000101400 */
[----:B---3--:R-:W2:Y:S08]  /*0f20*/  I2F.S16 R7, R7 ;  /* 0x0000000700077306 */ /* 0x008eb00000101400 */
[----:B----4-:R-:W3:Y:S01]  /*0f30*/  I2F.S16 R11, R11 ;  /* 0x0000000b000b7306 */ /* 0x010ee20000101400 */
[----:B-1---5:R-:W-:-:S07]  /*0f40*/  FFMA R15, R12, R6, R15 ;  /* 0x000000060c0f7223 */ /* 0x022fce000000000f */
[----:B------:R-:W1:Y:S01]  /*0f50*/  I2F.S16 R28, R25 ;  /* 0x00000019001c7306 */ /* 0x000e620000101400 */
[----:B--2---:R-:W-:-:S07]  /*0f60*/  FFMA R24, R24, R7, R15 ;  /* 0x0000000718187223 */ /* 0x004fce000000000f */
[----:B------:R-:W2:Y:S01]  /*0f70*/  I2F.S16 R29, R22 ;  /* 0x00000016001d7306 */ /* 0x000ea20000101400 */
[----:B---3--:R-:W-:-:S07]  /*0f80*/  FFMA R24, R23, R11, R24 ;  /* 0x0000000b17187223 */ /* 0x008fce0000000018 */
[----:B------:R-:W3:Y:S01]  /*0f90*/  I2F.S16 R19, R19 ;  /* 0x0000001300137306 */ /* 0x000ee20000101400 */
[----:B-1----:R-:W-:-:S07]  /*0fa0*/  FFMA R21, R21, R28, R24 ;  /* 0x0000001c15157223 */ /* 0x002fce0000000018 */
[----:B------:R-:W1:Y:S01]  /*0fb0*/  I2F.S16 R16, R16 ;  /* 0x0000001000107306 */ /* 0x000e620000101400 */
[----:B--2---:R-:W-:-:S07]  /*0fc0*/  FFMA R21, R20, R29, R21 ;  /* 0x0000001d14157223 */ /* 0x004fce0000000015 */
[----:B------:R-:W2:Y:S01]  /*0fd0*/  I2F.S16 R13, R13 ;  /* 0x0000000d000d7306 */ /* 0x000ea20000101400 */
[----:B---3--:R-:W-:-:S04]  /*0fe0*/  FFMA R21, R18, R19, R21 ;  /* 0x0000001312157223 */ /* 0x008fc80000000015 */
[----:B-1----:R-:W-:-:S04]  /*0ff0*/  FFMA R14, R14, R16, R21 ;  /* 0x000000100e0e7223 */ /* 0x002fc80000000015 */
[----:B--2---:R-:W-:-:S07]  /*1000*/  FFMA R15, R27, R13, R14 ;  /* 0x0000000d1b0f7223 */ /* 0x004fce000000000e */
.L_x_42:
[----:B------:R-:W-:Y:S05]  /*1010*/  @!P1 BRA `(.L_x_41) ;  /* 0x0000000000e49947 */ /* 0x000fea0003800000 */
[----:B------:R-:W-:Y:S02]  /*1020*/  ISETP.GE.U32.AND P0, PT, R26, 0x4, PT ;  /* 0x000000041a00780c */ /* 0x000fe40003f06070 */
[----:B------:R-:W-:-:S04]  /*1030*/  LOP3.LUT R9, R9, 0x3, RZ, 0xc0, !PT ;  /* 0x0000000309097812 */ /* 0x000fc800078ec0ff */
[----:B------:R-:W-:-:S07]  /*1040*/  ISETP.NE.AND P1, PT, R9, RZ, PT ;  /* 0x000000ff0900720c */ /* 0x000fce0003f25270 */
[----:B------:R-:W-:Y:S06]  /*1050*/  @!P0 BRA `(.L_x_43) ;  /* 0x0000000000708947 */ /* 0x000fec0003800000 */
[----:B-1----:R-:W1:Y:S01]  /*1060*/  LDC.64 R4, c[0x4][0x10] ;  /* 0x01000400ff047b82 */ /* 0x002e620000000a00 */
[-C--:B------:R-:W-:Y:S02]  /*1070*/  IADD3 R7, PT, PT, -R10, R3.reuse, RZ ;  /* 0x000000030a077210 */ /* 0x080fe40007ffe1ff */
[----:B------:R-:W-:Y:S02]  /*1080*/  LOP3.LUT R6, RZ, R10, RZ, 0x33, !PT ;  /* 0x0000000aff067212 */ /* 0x000fe400078e33ff */
[C---:B------:R-:W-:Y:S01]  /*1090*/  IADD3 R19, PT, PT, R7.reuse, -0x2, RZ ;  /* 0xfffffffe07137810 */ /* 0x040fe20007ffe0ff */
[----:B------:R-:W-:Y:S01]  /*10a0*/  IMAD R11, R7, 0x2, R2 ;  /* 0x00000002070b7824 */ /* 0x000fe200078e0202 */
[----:B------:R-:W-:-:S04]  /*10b0*/  IADD3 R13, PT, PT, R6, R3, RZ ;  /* 0x00000003060d7210 */ /* 0x000fc80007ffe0ff */
[----:B------:R-:W-:Y:S01]  /*10c0*/  LEA R13, R13, R2, 0x1 ;  /* 0x000000020d0d7211 */ /* 0x000fe200078e08ff */
[----:B------:R-:W2:Y:S01]  /*10d0*/  LDL.U16 R11, [R11] ;  /* 0x000000000b0b7983 */ /* 0x000ea20000100400 */
[----:B------:R-:W-:Y:S01]  /*10e0*/  IADD3 R7, PT, PT, R7, -0x3, RZ ;  /* 0xfffffffd07077810 */ /* 0x000fe20007ffe0ff */
[----:B------:R-:W-:-:S03]  /*10f0*/  IMAD R14, R19, 0x2, R2 ;  /* 0x00000002130e7824 */ /* 0x000fc600078e0202 */
[----:B------:R-:W3:Y:S01]  /*1100*/  LDL.U16 R13, [R13] ;  /* 0x000000000d0d7983 */ /* 0x000ee20000100400 */
[----:B------:R-:W-:-:S03]  /*1110*/  LEA R18, R7, R2, 0x1 ;  /* 0x0000000207127211 */ /* 0x000fc600078e08ff */
[----:B------:R-:W4:Y:S01]  /*1120*/  LDL.U16 R14, [R14] ;  /* 0x000000000e0e7983 */ /* 0x000f220000100400 */
[----:B-1----:R-:W-:-:S03]  /*1130*/  IMAD.WIDE.U32 R4, R10, 0x4, R4 ;  /* 0x000000040a047825 */ /* 0x002fc600078e0004 */
        /* <DEDUP_REMOVED lines=9> */
[----:B-1---5:R-:W-:-:S04]  /*11d0*/  FFMA R6, R6, R11, R15 ;  /* 0x0000000b06067223 */ /* 0x022fc8000000000f */
[----:B--2---:R-:W-:-:S03]  /*11e0*/  FFMA R6, R7, R12, R6 ;  /* 0x0000000c07067223 */ /* 0x004fc60000000006 */
[----:B------:R-:W1:Y:S01]  /*11f0*/  I2F.S16 R20, R18 ;  /* 0x0000001200147306 */ /* 0x000e620000101400 */
[----:B---3--:R-:W-:-:S04]  /*1200*/  FFMA R6, R19, R16, R6 ;  /* 0x0000001013067223 */ /* 0x008fc80000000006 */
[----:B-1----:R-:W-:-:S07]  /*1210*/  FFMA R15, R21, R20, R6 ;  /* 0x00000014150f7223 */ /* 0x002fce0000000006 */
.L_x_43:
[----:B------:R-:W-:Y:S05]  /*1220*/  @!P1 BRA `(.L_x_41) ;  /* 0x0000000000609947 */ /* 0x000fea0003800000 */
[----:B-1----:R-:W1:Y:S01]  /*1230*/  LDC.64 R4, c[0x4][0x10] ;  /* 0x01000400ff047b82 */ /* 0x002e620000000a00 */
[----:B------:R-:W-:-:S05]  /*1240*/  IADD3 R13, PT, PT, -R10, R3, RZ ;  /* 0x000000030a0d7210 */ /* 0x000fca0007ffe1ff */
[----:B------:R-:W-:-:S06]  /*1250*/  IMAD R7, R13, 0x2, R2 ;  /* 0x000000020d077824 */ /* 0x000fcc00078e0202 */
[----:B------:R-:W2:Y:S01]  /*1260*/  LDL.U16 R7, [R7] ;  /* 0x0000000007077983 */ /* 0x000ea20000100400 */
[----:B-1----:R-:W-:-:S05]  /*1270*/  IMAD.WIDE.U32 R4, R10, 0x4, R4 ;  /* 0x000000040a047825 */ /* 0x002fca00078e0004 */
[----:B------:R-:W3:Y:S01]  /*1280*/  LDG.E R6, desc[UR6][R4.64] ;  /* 0x0000000604067981 */ /* 0x000ee2000c1e1900 */
[----:B------:R-:W-:Y:S01]  /*1290*/  ISETP.NE.AND P0, PT, R9, 0x1, PT ;  /* 0x000000010900780c */ /* 0x000fe20003f05270 */
[----:B--2---:R-:W3:Y:S02]  /*12a0*/  I2F.S16 R11, R7 ;  /* 0x00000007000b7306 */ /* 0x004ee40000101400 */
[----:B---3-5:R-:W-:-:S10]  /*12b0*/  FFMA R15, R6, R11, R15 ;  /* 0x0000000b060f7223 */ /* 0x028fd4000000000f */
[----:B------:R-:W-:Y:S05]  /*12c0*/  @!P0 BRA `(.L_x_41) ;  /* 0x0000000000388947 */ /* 0x000fea0003800000 */
[----:B------:R-:W-:Y:S01]  /*12d0*/  ISETP.NE.AND P0, PT, R9, 0x2, PT ;  /* 0x000000020900780c */ /* 0x000fe20003f05270 */
[----:B------:R-:W2:Y:S01]  /*12e0*/  LDG.E R6, desc[UR6][R4.64+0x4] ;  /* 0x0000040604067981 */ /* 0x000ea2000c1e1900 */
[----:B------:R-:W-:-:S04]  /*12f0*/  LOP3.LUT R10, RZ, R10, RZ, 0x33, !PT ;  /* 0x0000000aff0a7212 */ /* 0x000fc800078e33ff */
[----:B------:R-:W-:-:S04]  /*1300*/  IADD3 R7, PT, PT, R10, R3, RZ ;  /* 0x000000030a077210 */ /* 0x000fc80007ffe0ff */
[----:B------:R-:W-:-:S03]  /*1310*/  LEA R7, R7, R2, 0x1 ;  /* 0x0000000207077211 */ /* 0x000fc600078e08ff */
[----:B------:R-:W-:Y:S01]  /*1320*/  @P0 IADD3 R9, PT, PT, R13, -0x2, RZ ;  /* 0xfffffffe0d090810 */ /* 0x000fe20007ffe0ff */
[----:B------:R-:W3:Y:S04]  /*1330*/  @P0 LDG.E R10, desc[UR6][R4.64+0x8] ;  /* 0x00000806040a0981 */ /* 0x000ee8000c1e1900 */
[----:B------:R-:W-:Y:S01]  /*1340*/  @P0 IMAD R11, R9, 0x2, R2 ;  /* 0x00000002090b0824 */ /* 0x000fe200078e0202 */
[----:B------:R-:W4:Y:S05]  /*1350*/  LDL.U16 R7, [R7] ;  /* 0x0000000007077983 */ /* 0x000f2a0000100400 */
[----:B------:R-:W5:Y:S01]  /*1360*/  @P0 LDL.U16 R11, [R11] ;  /* 0x000000000b0b0983 */ /* 0x000f620000100400 */
[----:B----4-:R-:W2:Y:S08]  /*1370*/  I2F.S16 R9, R7 ;  /* 0x0000000700097306 */ /* 0x010eb00000101400 */
[----:B-----5:R-:W3:Y:S01]  /*1380*/  @P0 I2F.S16 R12, R11 ;  /* 0x0000000b000c0306 */ /* 0x020ee20000101400 */
[----:B--2---:R-:W-:-:S04]  /*1390*/  FFMA R15, R6, R9, R15 ;  /* 0x00000009060f7223 */ /* 0x004fc8000000000f */
[----:B---3--:R-:W-:-:S07]  /*13a0*/  @P0 FFMA R15, R10, R12, R15 ;  /* 0x0000000c0a0f0223 */ /* 0x008fce000000000f */
.L_x_41:
[----:B-----5:R3:W-:Y:S01]  /*13b0*/  STL [R8], R15 ;  /* 0x0000000f08007387 */ /* 0x0207e20000100800 */
[----:B------:R-:W-:-:S04]  /*13c0*/  IADD3 R3, PT, PT, R3, 0x1, RZ ;  /* 0x0000000103037810 */ /* 0x000fc80007ffe0ff */
[----:B------:R-:W-:-:S13]  /*13d0*/  ISETP.NE.AND P0, PT, R3, 0xea6, PT ;  /* 0x00000ea60300780c */ /* 0x000fda0003f05270 */
[----:B---3--:R-:W-:Y:S05]  /*13e0*/  @P0 BRA `(.L_x_44) ;  /* 0xfffffff000480947 */ /* 0x008fea000383ffff */
[----:B------:R-:W2:Y:S01]  /*13f0*/  LDL.64 R14, [R1+0x1d50] ;  /* 0x001d5000010e7983 */ /* 0x000ea20000100a00 */
[----:B------:R-:W3:Y:S03]  /*1400*/  LDCU.64 UR4, c[0x0][0x380] ;  /* 0x00007000ff0477ac */ /* 0x000ee60008000a00 */
[----:B-1----:R-:W4:Y:S04]  /*1410*/  LDL.64 R8, [R1+0x1d58] ;  /* 0x001d580001087983 */ /* 0x002f280000100a00 */
[----:B------:R-:W5:Y:S01]  /*1420*/  LDL.64 R12, [R1+0x1d60] ;  /* 0x001d6000010c7983 */ /* 0x000f620000100a00 */
[C---:B------:R-:W-:Y:S01]  /*1430*/  VIADD R7, R17.reuse, 0x1000 ;  /* 0x0000100011077836 */ /* 0x040fe20000000000 */
[----:B------:R-:W-:-:S02]  /*1440*/  IADD3 R11, PT, PT, R17, 0x2000, RZ ;  /* 0x00002000110b7810 */ /* 0x000fc40007ffe0ff */
[----:B------:R-:W-:Y:S01]  /*1450*/  IADD3 R0, PT, PT, R1, 0x1d68, RZ ;  /* 0x00001d6801007810 */ /* 0x000fe20007ffe0ff */
[----:B---3--:R-:W-:-:S04]  /*1460*/  UIADD3 UR4, UP0, UPT, UR4, 0x2000, URZ ;  /* 0x0000200004047890 */ /* 0x008fc8000ff1e0ff */
[----:B------:R-:W-:Y:S02]  /*1470*/  UIADD3.X UR5, UPT, UPT, URZ, UR5, URZ, UP0, !UPT ;  /* 0x00000005ff057290 */ /* 0x000fe400087fe4ff */
[----:B------:R-:W-:Y:S01]  /*1480*/  MOV R2, UR4 ;  /* 0x0000000400027c02 */ /* 0x000fe20008000f00 */
[----:B------:R-:W-:-:S03]  /*1490*/  UMOV UR4, 0x6 ;  /* 0x0000000600047882 */ /* 0x000fc60000000000 */
[----:B------:R-:W-:-:S03]  /*14a0*/  MOV R3, UR5 ;  /* 0x0000000500037c02 */ /* 0x000fc60008000f00 */
[C---:B------:R-:W-:Y:S01]  /*14b0*/  IMAD.WIDE R4, R17.reuse, 0x4, R2 ;  /* 0x0000000411047825 */ /* 0x040fe200078e0202 */
[----:B------:R-:W-:-:S03]  /*14c0*/  IADD3 R17, PT, PT, R17, 0x3000, RZ ;  /* 0x0000300011117810 */ /* 0x000fc60007ffe0ff */
[----:B------:R-:W-:-:S04]  /*14d0*/  IMAD.WIDE R6, R7, 0x4, R2 ;  /* 0x0000000407067825 */ /* 0x000fc800078e0202 */
[----:B------:R-:W-:Y:S01]  /*14e0*/  IMAD.WIDE R10, R11, 0x4, R2 ;  /* 0x000000040b0a7825 */ /* 0x000fe200078e0202 */
[----:B--2---:R1:W-:Y:S04]  /*14f0*/  STG.E desc[UR6][R4.64+-0x2000], R14 ;  /* 0xffe0000e04007986 */ /* 0x0043e8000c101906 */
[----:B------:R1:W-:Y:S04]  /*1500*/  STG.E desc[UR6][R4.64], R15 ;  /* 0x0000000f04007986 */ /* 0x0003e8000c101906 */
[----:B----4-:R1:W-:Y:S04]  /*1510*/  STG.E desc[UR6][R6.64+-0x2000], R8 ;  /* 0xffe0000806007986 */ /* 0x0103e8000c101906 */
[----:B------:R1:W-:Y:S04]  /*1520*/  STG.E desc[UR6][R6.64], R9 ;  /* 0x0000000906007986 */ /* 0x0003e8000c101906 */
[----:B-----5:R1:W-:Y:S04]  /*1530*/  STG.E desc[UR6][R10.64+-0x2000], R12 ;  /* 0xffe0000c0a007986 */ /* 0x0203e8000c101906 */
[----:B------:R1:W-:Y:S02]  /*1540*/  STG.E desc[UR6][R10.64], R13 ;  /* 0x0000000d0a007986 */ /* 0x0003e4000c101906 */
.L_x_45:
[----:B-12---:R-:W2:Y:S04]  /*1550*/  LDL.64 R4, [R0] ;  /* 0x0000000000047983 */ /* 0x006ea80000100a00 */
[----:B------:R-:W3:Y:S04]  /*1560*/  LDL.64 R12, [R0+0x8] ;  /* 0x00000800000c7983 */ /* 0x000ee80000100a00 */
[----:B------:R-:W4:Y:S04]  /*1570*/  LDL.64 R18, [R0+0x10] ;  /* 0x0000100000127983 */ /* 0x000f280000100a00 */
[----:B------:R-:W5:Y:S04]  /*1580*/  LDL.64 R26, [R0+0x18] ;  /* 0x00001800001a7983 */ /* 0x000f680000100a00 */
[----:B------:R-:W5:Y:S04]  /*1590*/  LDL.64 R24, [R0+0x20] ;  /* 0x0000200000187983 */ /* 0x000f680000100a00 */
[----:B------:R-:W5:Y:S04]  /*15a0*/  LDL.64 R14, [R0+0x28] ;  /* 0x00002800000e7983 */ /* 0x000f680000100a00 */
[----:B------:R-:W5:Y:S04]  /*15b0*/  LDL.64 R6, [R0+0x30] ;  /* 0x0000300000067983 */ /* 0x000f680000100a00 */
[----:B------:R-:W5:Y:S01]  /*15c0*/  LDL.64 R22, [R0+0x38] ;  /* 0x0000380000167983 */ /* 0x000f620000100a00 */
[----:B------:R-:W-:-:S03]  /*15d0*/  IMAD.WIDE R10, R17, 0x4, R2 ;  /* 0x00000004110a7825 */ /* 0x000fc600078e0202 */
[----:B------:R-:W5:Y:S01]  /*15e0*/  LDL.64 R8, [R0+0x40] ;  /* 0x0000400000087983 */ /* 0x000f620000100a00 */
[C---:B------:R-:W-:Y:S01]  /*15f0*/  VIADD R29, R17.reuse, 0x1000 ;  /* 0x00001000111d7836 */ /* 0x040fe20000000000 */
[----:B------:R-:W-:-:S03]  /*1600*/  IADD3 R21, PT, PT, R17, 0x2000, RZ ;  /* 0x0000200011157810 */ /* 0x000fc60007ffe0ff */
[--C-:B------:R-:W-:Y:S01]  /*1610*/  IMAD.WIDE R28, R29, 0x4, R2.reuse ;  /* 0x000000041d1c7825 */ /* 0x100fe200078e0202 */
[----:B------:R-:W-:Y:S01]  /*1620*/  IADD3 R16, PT, PT, R17, 0x3000, RZ ;  /* 0x0000300011107810 */ /* 0x000fe20007ffe0ff */
[----:B--2---:R-:W-:Y:S04]  /*1630*/  STG.E desc[UR6][R10.64+-0x2000], R4 ;  /* 0xffe000040a007986 */ /* 0x004fe8000c101906 */
[----:B------:R1:W-:Y:S04]  /*1640*/  STG.E desc[UR6][R10.64], R5 ;  /* 0x000000050a007986 */ /* 0x0003e8000c101906 */
[----:B---3--:R-:W-:Y:S04]  /*1650*/  STG.E desc[UR6][R28.64+-0x2000], R12 ;  /* 0xffe0000c1c007986 */ /* 0x008fe8000c101906 */
[----:B------:R2:W-:Y:S04]  /*1660*/  STG.E desc[UR6][R28.64], R13 ;  /* 0x0000000d1c007986 */ /* 0x0005e8000c101906 */
[----:B-1----:R-:W3:Y:S04]  /*1670*/  LDL.64 R4, [R0+0x48] ;  /* 0x0000480000047983 */ /* 0x002ee80000100a00 */
[----:B------:R-:W3:Y:S01]  /*1680*/  LDL.64 R10, [R0+0x58] ;  /* 0x00005800000a7983 */ /* 0x000ee20000100a00 */
[----:B--2---:R-:W-:-:S03]  /*1690*/  IMAD.WIDE R28, R21, 0x4, R2 ;  /* 0x00000004151c7825 */ /* 0x004fc600078e0202 */
[----:B------:R-:W2:Y:S04]  /*16a0*/  LDL.64 R12, [R0+0x60] ;  /* 0x00006000000c7983 */ /* 0x000ea80000100a00 */
[----:B------:R-:W2:Y:S04]  /*16b0*/  LDL.64 R20, [R0+0x50] ;  /* 0x0000500000147983 */ /* 0x000ea80000100a00 */
[----:B----4-:R-:W-:Y:S04]  /*16c0*/  STG.E desc[UR6][R28.64+-0x2000], R18 ;  /* 0xffe000121c007986 */ /* 0x010fe8000c101906 */
[----:B------:R1:W-:Y:S02]  /*16d0*/  STG.E desc[UR6][R28.64], R19 ;  /* 0x000000131c007986 */ /* 0x0003e4000c101906 */
[----:B-1----:R-:W-:Y:S01]  /*16e0*/  IMAD.WIDE R28, R16, 0x4, R2 ;  /* 0x00000004101c7825 */ /* 0x002fe200078e0202 */
[----:B------:R-:W-:-:S05]  /*16f0*/  IADD3 R16, PT, PT, R17, 0x4000, RZ ;  /* 0x0000400011107810 */ /* 0x000fca0007ffe0ff */
[----:B------:R-:W-:Y:S01]  /*1700*/  IMAD.WIDE R18, R16, 0x4, R2 ;  /* 0x0000000410127825 */ /* 0x000fe200078e0202 */
[----:B-----5:R-:W-:Y:S04]  /*1710*/  STG.E desc[UR6][R28.64+-0x2000], R26 ;  /* 0xffe0001a1c007986 */ /* 0x020fe8000c101906 */
[----:B------:R1:W-:Y:S01]  /*1720*/  STG.E desc[UR6][R28.64], R27 ;  /* 0x0000001b1c007986 */ /* 0x0003e2000c101906 */
[----:B------:R-:W-:-:S03]  /*1730*/  VIADD R16, R17, 0x5000 ;  /* 0x0000500011107836 */ /* 0x000fc60000000000 */
[----:B------:R-:W-:Y:S04]  /*1740*/  STG.E desc[UR6][R18.64+-0x2000], R24 ;  /* 0xffe0001812007986 */ /* 0x000fe8000c101906 */
[----:B------:R4:W-:Y:S04]  /*1750*/  STG.E desc[UR6][R18.64], R25 ;  /* 0x0000001912007986 */ /* 0x0009e8000c101906 */
[----:B-1----:R-:W5:Y:S04]  /*1760*/  LDL.64 R28, [R0+0x70] ;  /* 0x00007000001c7983 */ /* 0x002f680000100a00 */
[----:B------:R-:W5:Y:S04]  /*1770*/  LDL.64 R26, [R0+0x78] ;  /* 0x00007800001a7983 */ /* 0x000f680000100a00 */
[----:B----4-:R-:W4:Y:S01]  /*1780*/  LDL.64 R18, [R0+0x68] ;  /* 0x0000680000127983 */ /* 0x010f220000100a00 */
[----:B------:R-:W-:Y:S01]  /*1790*/  IMAD.WIDE R24, R16, 0x4, R2 ;  /* 0x0000000410187825 */ /* 0x000fe200078e0202 */
[----:B------:R-:W-:-:S04]  /*17a0*/  IADD3 R16, PT, PT, R17, 0x6000, RZ ;  /* 0x0000600011107810 */ /* 0x000fc80007ffe0ff */
[----:B------:R-:W-:Y:S04]  /*17b0*/  STG.E desc[UR6][R24.64+-0x2000], R14 ;  /* 0xffe0000e18007986 */ /* 0x000fe8000c101906 */
[----:B------:R1:W-:Y:S02]  /*17c0*/  STG.E desc[UR6][R24.64], R15 ;  /* 0x0000000f18007986 */ /* 0x0003e4000c101906 */
[--C-:B-1----:R-:W-:Y:S01]  /*17d0*/  IMAD.WIDE R14, R16, 0x4, R2.reuse ;  /* 0x00000004100e7825 */ /* 0x102fe200078e0202 */
[----:B------:R-:W-:Y:S01]  /*17e0*/  IADD3 R16, PT, PT, R17, 0x7000, RZ ;  /* 0x0000700011107810 */ /* 0x000fe20007ffe0ff */
[----:B------:R-:W5:Y:S04]  /*17f0*/  LDL.64 R24, [R0+0x80] ;  /* 0x0000800000187983 */ /* 0x000f680000100a00 */
[----:B------:R-:W-:Y:S04]  /*1800*/  STG.E desc[UR6][R14.64+-0x2000], R6 ;  /* 0xffe000060e007986 */ /* 0x000fe8000c101906 */
[----:B------:R1:W-:Y:S02]  /*1810*/  STG.E desc[UR6][R14.64], R7 ;  /* 0x000000070e007986 */ /* 0x0003e4000c101906 */
[----:B-1----:R-:W-:-:S02]  /*1820*/  IMAD.WIDE R6, R16, 0x4, R2 ;  /* 0x0000000410067825 */ /* 0x002fc400078e0202 */
[----:B------:R-:W5:Y:S04]  /*1830*/  LDL.64 R14, [R0+0x88] ;  /* 0x00008800000e7983 */ /* 0x000f680000100a00 */
[----:B------:R-:W-:Y:S04]  /*1840*/  STG.E desc[UR6][R6.64+-0x2000], R22 ;  /* 0xffe0001606007986 */ /* 0x000fe8000c101906 */
[----:B------:R1:W-:Y:S04]  /*1850*/  STG.E desc[UR6][R6.64], R23 ;  /* 0x0000001706007986 */ /* 0x0003e8000c101906 */
[----:B-1----:R-:W5:Y:S01]  /*1860*/  LDL.64 R6, [R0+0x90] ;  /* 0x0000900000067983 */ /* 0x002f620000100a00 */
[----:B------:R-:W-:-:S05]  /*1870*/  IADD3 R16, PT, PT, R17, 0x8000, RZ ;  /* 0x0000800011107810 */ /* 0x000fca0007ffe0ff */
[----:B------:R-:W-:-:S04]  /*1880*/  IMAD.WIDE R22, R16, 0x4, R2 ;  /* 0x0000000410167825 */ /* 0x000fc800078e0202 */
[C---:B------:R-:W-:Y:S01]  /*1890*/  VIADD R16, R17.reuse, 0x9000 ;  /* 0x0000900011107836 */ /* 0x040fe20000000000 */
[----:B------:R-:W-:Y:S04]  /*18a0*/  STG.E desc[UR6][R22.64+-0x2000], R8 ;  /* 0xffe0000816007986 */ /* 0x000fe8000c101906 */
[----:B------:R1:W-:Y:S02]  /*18b0*/  STG.E desc[UR6][R22.64], R9 ;  /* 0x0000000916007986 */ /* 0x0003e4000c101906 */
[--C-:B-1----:R-:W-:Y:S01]  /*18c0*/  IMAD.WIDE R22, R16, 0x4, R2.reuse ;  /* 0x0000000410167825 */ /* 0x102fe200078e0202 */
[C---:B------:R-:W-:Y:S01]  /*18d0*/  IADD3 R16, PT, PT, R17.reuse, 0xa000, RZ ;  /* 0x0000a00011107810 */ /* 0x040fe20007ffe0ff */
[----:B------:R-:W5:Y:S04]  /*18e0*/  LDL.64 R8, [R0+0x98] ;  /* 0x0000980000087983 */ /* 0x000f680000100a00 */
[----:B---3--:R-:W-:Y:S04]  /*18f0*/  STG.E desc[UR6][R22.64+-0x2000], R4 ;  /* 0xffe0000416007986 */ /* 0x008fe8000c101906 */
[----:B------:R1:W-:Y:S02]  /*1900*/  STG.E desc[UR6][R22.64], R5 ;  /* 0x0000000516007986 */ /* 0x0003e4000c101906 */
[----:B-1----:R-:W-:Y:S01]  /*1910*/  IMAD.WIDE R4, R16, 0x4, R2 ;  /* 0x0000000410047825 */ /* 0x002fe200078e0202 */
[----:B------:R-:W-:-:S04]  /*1920*/  IADD3 R16, PT, PT, R17, 0xb000, RZ ;  /* 0x0000b00011107810 */ /* 0x000fc80007ffe0ff */
[----:B--2---:R-:W-:Y:S04]  /*1930*/  STG.E desc[UR6][R4.64+-0x2000], R20 ;  /* 0xffe0001404007986 */ /* 0x004fe8000c101906 */
[----:B------:R1:W-:Y:S01]  /*1940*/  STG.E desc[UR6][R4.64], R21 ;  /* 0x0000001504007986 */ /* 0x0003e2000c101906 */
[C---:B------:R-:W-:Y:S02]  /*1950*/  VIADD R23, R17.reuse, 0xd000 ;  /* 0x0000d00011177836 */ /* 0x040fe40000000000 */
[--C-:B-1----:R-:W-:Y:S01]  /*1960*/  IMAD.WIDE R20, R16, 0x4, R2.reuse ;  /* 0x0000000410147825 */ /* 0x102fe200078e0202 */
[----:B------:R-:W-:Y:S01]  /*1970*/  IADD3 R16, PT, PT, R17, 0xc000, RZ ;  /* 0x0000c00011107810 */ /* 0x000fe20007ffe0ff */
[----:B------:R-:W2:Y:S04]  /*1980*/  LDL.64 R4, [R0+0xa0] ;  /* 0x0000a00000047983 */ /* 0x000ea80000100a00 */
[----:B------:R-:W-:Y:S04]  /*1990*/  STG.E desc[UR6][R20.64+-0x2000], R10 ;  /* 0xffe0000a14007986 */ /* 0x000fe8000c101906 */
[----:B------:R1:W-:Y:S01]  /*19a0*/  STG.E desc[UR6][R20.64], R11 ;  /* 0x0000000b14007986 */ /* 0x0003e2000c101906 */
[----:B------:R-:W-:-:S04]  /*19b0*/  IMAD.WIDE R22, R23, 0x4, R2 ;  /* 0x0000000417167825 */ /* 0x000fc800078e0202 */
[--C-:B-1----:R-:W-:Y:S01]  /*19c0*/  IMAD.WIDE R10, R16, 0x4, R2.reuse ;  /* 0x00000004100a7825 */ /* 0x102fe200078e0202 */
[C---:B------:R-:W-:Y:S02]  /*19d0*/  IADD3 R16, PT, PT, R17.reuse, 0xe000, RZ ;  /* 0x0000e00011107810 */ /* 0x040fe40007ffe0ff */
[----:B------:R-:W-:Y:S02]  /*19e0*/  IADD3 R21, PT, PT, R17, 0xf000, RZ ;  /* 0x0000f00011157810 */ /* 0x000fe40007ffe0ff */
[----:B------:R-:W-:Y:S04]  /*19f0*/  STG.E desc[UR6][R10.64+-0x2000], R12 ;  /* 0xffe0000c0a007986 */ /* 0x000fe8000c101906 */
[----:B------:R1:W-:Y:S01]  /*1a00*/  STG.E desc[UR6][R10.64], R13 ;  /* 0x0000000d0a007986 */ /* 0x0003e2000c101906 */
[----:B------:R-:W-:-:S03]  /*1a10*/  IMAD.WIDE R20, R21, 0x4, R2 ;  /* 0x0000000415147825 */ /* 0x000fc600078e0202 */
[----:B----4-:R-:W-:Y:S04]  /*1a20*/  STG.E desc[UR6][R22.64+-0x2000], R18 ;  /* 0xffe0001216007986 */ /* 0x010fe8000c101906 */
[----:B------:R3:W-:Y:S04]  /*1a30*/  STG.E desc[UR6][R22.64], R19 ;  /* 0x0000001316007986 */ /* 0x0007e8000c101906 */
[----:B-1----:R-:W4:Y:S04]  /*1a40*/  LDL.64 R10, [R0+0xa8] ;  /* 0x0000a800000a7983 */ /* 0x002f280000100a00 */
[----:B------:R-:W4:Y:S01]  /*1a50*/  LDL.64 R12, [R0+0xb0] ;  /* 0x0000b000000c7983 */ /* 0x000f220000100a00 */
[----:B---3--:R-:W-:Y:S01]  /*1a60*/  IMAD.WIDE R22, R16, 0x4, R2 ;  /* 0x0000000410167825 */ /* 0x008fe200078e0202 */
[----:B------:R-:W-:-:S02]  /*1a70*/  IADD3 R16, PT, PT, R17, 0x10000, RZ ;  /* 0x0001000011107810 */ /* 0x000fc40007ffe0ff */
[----:B------:R-:W3:Y:S04]  /*1a80*/  LDL.64 R18, [R0+0xb8] ;  /* 0x0000b80000127983 */ /* 0x000ee80000100a00 */
[----:B-----5:R-:W-:Y:S04]  /*1a90*/  STG.E desc[UR6][R22.64+-0x2000], R28 ;  /* 0xffe0001c16007986 */ /* 0x020fe8000c101906 */
[----:B------:R1:W-:Y:S04]  /*1aa0*/  STG.E desc[UR6][R22.64], R29 ;  /* 0x0000001d16007986 */ /* 0x0003e8000c101906 */
[----:B------:R-:W-:Y:S04]  /*1ab0*/  STG.E desc[UR6][R20.64+-0x2000], R26 ;  /* 0xffe0001a14007986 */ /* 0x000fe8000c101906 */
[----:B------:R5:W-:Y:S04]  /*1ac0*/  STG.E desc[UR6][R20.64], R27 ;  /* 0x0000001b14007986 */ /* 0x000be8000c101906 */
[----:B-1----:R-:W3:Y:S01]  /*1ad0*/  LDL.64 R28, [R0+0xc8] ;  /* 0x0000c800001c7983 */ /* 0x002ee20000100a00 */
[----:B-----5:R-:W-:-:S03]  /*1ae0*/  IMAD.WIDE R26, R16, 0x4, R2 ;  /* 0x00000004101a7825 */ /* 0x020fc600078e0202 */
[----:B------:R-:W5:Y:S01]  /*1af0*/  LDL.64 R20, [R0+0xc0] ;  /* 0x0000c00000147983 */ /* 0x000f620000100a00 */
[----:B------:R-:W-:-:S03]  /*1b00*/  VIADD R16, R17, 0x11000 ;  /* 0x0001100011107836 */ /* 0x000fc60000000000 */
[----:B------:R-:W-:Y:S01]  /*1b10*/  STG.E desc[UR6][R26.64+-0x2000], R24 ;  /* 0xffe000181a007986 */ /* 0x000fe2000c101906 */
[----:B------:R-:W-:-:S03]  /*1b20*/  IMAD.WIDE R22, R16, 0x4, R2 ;  /* 0x0000000410167825 */ /* 0x000fc600078e0202 */
[----:B------:R1:W-:Y:S01]  /*1b30*/  STG.E desc[UR6][R26.64], R25 ;  /* 0x000000191a007986 */ /* 0x0003e2000c101906 */
[----:B------:R-:W-:-:S03]  /*1b40*/  IADD3 R16, PT, PT, R17, 0x12000, RZ ;  /* 0x0001200011107810 */ /* 0x000fc60007ffe0ff */
[----:B------:R-:W-:Y:S04]  /*1b50*/  STG.E desc[UR6][R22.64+-0x2000], R14 ;  /* 0xffe0000e16007986 */ /* 0x000fe8000c101906 */
[----:B------:R0:W-:Y:S04]  /*1b60*/  STG.E desc[UR6][R22.64], R15 ;  /* 0x0000000f16007986 */ /* 0x0001e8000c101906 */
[----:B-1----:R-:W5:Y:S04]  /*1b70*/  LDL.64 R26, [R0+0xd0] ;  /* 0x0000d000001a7983 */ /* 0x002f680000100a00 */
[----:B------:R-:W5:Y:S01]  /*1b80*/  LDL.64 R24, [R0+0xd8] ;  /* 0x0000d80000187983 */ /* 0x000f620000100a00 */
[----:B0-----:R-:W-:-:S05]  /*1b90*/  IMAD.WIDE R14, R16, 0x4, R2 ;  /* 0x00000004100e7825 */ /* 0x001fca00078e0202 */
[----:B------:R-:W-:Y:S04]  /*1ba0*/  STG.E desc[UR6][R14.64+-0x2000], R6 ;  /* 0xffe000060e007986 */ /* 0x000fe8000c101906 */
[----:B------:R0:W-:Y:S04]  /*1bb0*/  STG.E desc[UR6][R14.64], R7 ;  /* 0x000000070e007986 */ /* 0x0001e8000c101906 */
[----:B0-----:R-:W5:Y:S01]  /*1bc0*/  LDL.64 R6, [R0+0xe0] ;  /* 0x0000e00000067983 */ /* 0x001f620000100a00 */
[----:B------:R-:W-:-:S03]  /*1bd0*/  IADD3 R16, PT, PT, R17, 0x13000, RZ ;  /* 0x0001300011107810 */ /* 0x000fc60007ffe0ff */
[----:B------:R-:W5:Y:S02]  /*1be0*/  LDL.64 R14, [R0+0xe8] ;  /* 0x0000e800000e7983 */ /* 0x000f640000100a00 */
[----:B------:R-:W-:Y:S01]  /*1bf0*/  IMAD.WIDE R22, R16, 0x4, R2 ;  /* 0x0000000410167825 */ /* 0x000fe200078e0202 */
[----:B------:R-:W-:-:S04]  /*1c00*/  IADD3 R16, PT, PT, R17, 0x14000, RZ ;  /* 0x0001400011107810 */ /* 0x000fc80007ffe0ff */
[----:B------:R-:W-:Y:S04]  /*1c10*/  STG.E desc[UR6][R22.64+-0x2000], R8 ;  /* 0xffe0000816007986 */ /* 0x000fe8000c101906 */
[----:B------:R0:W-:Y:S02]  /*1c20*/  STG.E desc[UR6][R22.64], R9 ;  /* 0x0000000916007986 */ /* 0x0001e4000c101906 */
[----:B0-----:R-:W-:-:S04]  /*1c30*/  IMAD.WIDE R8, R16, 0x4, R2 ;  /* 0x0000000410087825 */ /* 0x001fc800078e0202 */
[----:B------:R-:W-:-:S04]  /*1c40*/  VIADD R16, R17, 0x15000 ;  /* 0x0001500011107836 */ /* 0x000fc80000000000 */
[----:B------:R-:W-:Y:S01]  /*1c50*/  IMAD.WIDE R22, R16, 0x4, R2 ;  /* 0x0000000410167825 */ /* 0x000fe200078e0202 */
[C---:B------:R-:W-:Y:S01]  /*1c60*/  IADD3 R16, PT, PT, R17.reuse, 0x16000, RZ ;  /* 0x0001600011107810 */ /* 0x040fe20007ffe0ff */
[----:B--2---:R0:W-:Y:S04]  /*1c70*/  STG.E desc[UR6][R8.64], R5 ;  /* 0x0000000508007986 */ /* 0x0041e8000c101906 */
[----:B------:R1:W-:Y:S01]  /*1c80*/  STG.E desc[UR6][R8.64+-0x2000], R4 ;  /* 0xffe0000408007986 */ /* 0x0003e2000c101906 */
[----:B0-----:R-:W-:-:S03]  /*1c90*/  IADD3 R5, PT, PT, R17, 0x17000, RZ ;  /* 0x0001700011057810 */ /* 0x001fc60007ffe0ff */
[----:B-1----:R-:W2:Y:S04]  /*1ca0*/  LDL.64 R8, [R0+0xf8] ;  /* 0x0000f80000087983 */ /* 0x002ea80000100a00 */
[----:B----4-:R-:W-:Y:S04]  /*1cb0*/  STG.E desc[UR6][R22.64+-0x2000], R10 ;  /* 0xffe0000a16007986 */ /* 0x010fe8000c101906 */
[----:B------:R0:W-:Y:S02]  /*1cc0*/  STG.E desc[UR6][R22.64], R11 ;  /* 0x0000000b16007986 */ /* 0x0001e4000c101906 */
[----:B0-----:R-:W-:Y:S01]  /*1cd0*/  IMAD.WIDE R10, R16, 0x4, R2 ;  /* 0x00000004100a7825 */ /* 0x001fe200078e0202 */
[----:B------:R-:W-:-:S03]  /*1ce0*/  IADD3 R16, PT, PT, R17, 0x18000, RZ ;  /* 0x0001800011107810 */ /* 0x000fc60007ffe0ff */
[--C-:B------:R-:W-:Y:S01]  /*1cf0*/  IMAD.WIDE R22, R5, 0x4, R2.reuse ;  /* 0x0000000405167825 */ /* 0x100fe200078e0202 */
[----:B------:R-:W-:Y:S04]  /*1d00*/  STG.E desc[UR6][R10.64+-0x2000], R12 ;  /* 0xffe0000c0a007986 */ /* 0x000fe8000c101906 */
[----:B------:R0:W-:Y:S04]  /*1d10*/  STG.E desc[UR6][R10.64], R13 ;  /* 0x0000000d0a007986 */ /* 0x0001e8000c101906 */
[----:B------:R-:W4:Y:S04]  /*1d20*/  LDL.64 R4, [R0+0xf0] ;  /* 0x0000f00000047983 */ /* 0x000f280000100a00 */
[----:B---3--:R1:W-:Y:S01]  /*1d30*/  STG.E desc[UR6][R22.64+-0x2000], R18 ;  /* 0xffe0001216007986 */ /* 0x0083e2000c101906 */
[----:B0-----:R-:W-:Y:S01]  /*1d40*/  IMAD.WIDE R12, R16, 0x4, R2 ;  /* 0x00000004100c7825 */ /* 0x001fe200078e0202 */
[----:B------:R-:W-:-:S02]  /*1d50*/  IADD3 R16, PT, PT, R17, 0x1a000, RZ ;  /* 0x0001a00011107810 */ /* 0x000fc40007ffe0ff */
[----:B------:R-:W-:Y:S01]  /*1d60*/  STG.E desc[UR6][R22.64], R19 ;  /* 0x0000001316007986 */ /* 0x000fe2000c101906 */
[----:B-1----:R-:W-:-:S03]  /*1d70*/  VIADD R18, R17, 0x19000 ;  /* 0x0001900011127836 */ /* 0x002fc60000000000 */
[----:B-----5:R-:W-:Y:S01]  /*1d80*/  STG.E desc[UR6][R12.64+-0x2000], R20 ;  /* 0xffe000140c007986 */ /* 0x020fe2000c101906 */
[----:B------:R-:W-:-:S03]  /*1d90*/  IMAD.WIDE R10, R18, 0x4, R2 ;  /* 0x00000004120a7825 */ /* 0x000fc600078e0202 */
[----:B------:R0:W-:Y:S04]  /*1da0*/  STG.E desc[UR6][R12.64], R21 ;  /* 0x000000150c007986 */ /* 0x0001e8000c101906 */
[----:B------:R-:W-:Y:S04]  /*1db0*/  STG.E desc[UR6][R10.64+-0x2000], R28 ;  /* 0xffe0001c0a007986 */ /* 0x000fe8000c101906 */
[----:B------:R1:W-:Y:S01]  /*1dc0*/  STG.E desc[UR6][R10.64], R29 ;  /* 0x0000001d0a007986 */ /* 0x0003e2000c101906 */
[----:B0-----:R-:W-:Y:S01]  /*1dd0*/  IMAD.WIDE R12, R16, 0x4, R2 ;  /* 0x00000004100c7825 */ /* 0x001fe200078e0202 */
[----:B------:R-:W-:-:S02]  /*1de0*/  IADD3 R16, PT, PT, R17, 0x1b000, RZ ;  /* 0x0001b00011107810 */ /* 0x000fc40007ffe0ff */
[----:B------:R-:W3:Y:S04]  /*1df0*/  LDL.64 R18, [R0+0x108] ;  /* 0x0001080000127983 */ /* 0x000ee80000100a00 */
[----:B------:R0:W-:Y:S01]  /*1e00*/  STG.E desc[UR6][R12.64], R27 ;  /* 0x0000001b0c007986 */ /* 0x0001e2000c101906 */
[----:B------:R-:W-:-:S03]  /*1e10*/  IMAD.WIDE R20, R16, 0x4, R2 ;  /* 0x0000000410147825 */ /* 0x000fc600078e0202 */
[----:B-1----:R-:W5:Y:S04]  /*1e20*/  LDL.64 R10, [R0+0x100] ;  /* 0x00010000000a7983 */ /* 0x002f680000100a00 */
[----:B------:R1:W-:Y:S01]  /*1e30*/  STG.E desc[UR6][R12.64+-0x2000], R26 ;  /* 0xffe0001a0c007986 */ /* 0x0003e2000c101906 */
[----:B0-----:R-:W-:-:S03]  /*1e40*/  IADD3 R27, PT, PT, R17, 0x1c000, RZ ;  /* 0x0001c000111b7810 */ /* 0x001fc60007ffe0ff */
[----:B------:R-:W3:Y:S04]  /*1e50*/  LDL.64 R22, [R0+0x110] ;  /* 0x0001100000167983 */ /* 0x000ee80000100a00 */
[----:B------:R-:W3:Y:S01]  /*1e60*/  LDL.64 R28, [R0+0x130] ;  /* 0x00013000001c7983 */ /* 0x000ee20000100a00 */
[----:B-1----:R-:W-:-:S03]  /*1e70*/  IMAD.WIDE R26, R27, 0x4, R2 ;  /* 0x000000041b1a7825 */ /* 0x002fc600078e0202 */
[----:B------:R-:W-:Y:S04]  /*1e80*/  STG.E desc[UR6][R20.64+-0x2000], R24 ;  /* 0xffe0001814007986 */ /* 0x000fe8000c101906 */
[----:B------:R-:W3:Y:S04]  /*1e90*/  LDL.64 R12, [R0+0x118] ;  /* 0x00011800000c7983 */ /* 0x000ee80000100a00 */
[----:B------:R0:W-:Y:S04]  /*1ea0*/  STG.E desc[UR6][R20.64], R25 ;  /* 0x0000001914007986 */ /* 0x0001e8000c101906 */
[----:B------:R-:W-:Y:S04]  /*1eb0*/  STG.E desc[UR6][R26.64+-0x2000], R6 ;  /* 0xffe000061a007986 */ /* 0x000fe8000c101906 */
[----:B------:R1:W-:Y:S04]  /*1ec0*/  STG.E desc[UR6][R26.64], R7 ;  /* 0x000000071a007986 */ /* 0x0003e8000c101906 */
[----:B0-----:R-:W3:Y:S04]  /*1ed0*/  LDL.64 R20, [R0+0x120] ;  /* 0x0001200000147983 */ /* 0x001ee80000100a00 */
[----:B-1----:R0:W3:Y:S01]  /*1ee0*/  LDL.64 R6, [R0+0x128] ;  /* 0x0001280000067983 */ /* 0x0020e20000100a00 */
[C---:B------:R-:W-:Y:S01]  /*1ef0*/  VIADD R16, R17.reuse, 0x1d000 ;  /* 0x0001d00011107836 */ /* 0x040fe20000000000 */
[----:B------:R-:W-:-:S03]  /*1f00*/  IADD3 R24, PT, PT, R17, 0x1e000, RZ ;  /* 0x0001e00011187810 */ /* 0x000fc60007ffe0ff */
[----:B------:R-:W-:Y:S01]  /*1f10*/  IMAD.WIDE R26, R16, 0x4, R2 ;  /* 0x00000004101a7825 */ /* 0x000fe200078e0202 */
[----:B------:R-:W-:-:S03]  /*1f20*/  IADD3 R16, PT, PT, R17, 0x1f000, RZ ;  /* 0x0001f00011107810 */ /* 0x000fc60007ffe0ff */
[----:B------:R-:W-:Y:S01]  /*1f30*/  IMAD.WIDE R24, R24, 0x4, R2 ;  /* 0x0000000418187825 */ /* 0x000fe200078e0202 */
[----:B------:R1:W-:Y:S04]  /*1f40*/  STG.E desc[UR6][R26.64+-0x2000], R14 ;  /* 0xffe0000e1a007986 */ /* 0x0003e8000c101906 */
[----:B------:R0:W-:Y:S01]  /*1f50*/  STG.E desc[UR6][R26.64], R15 ;  /* 0x0000000f1a007986 */ /* 0x0001e2000c101906 */
[C---:B-1----:R-:W-:Y:S01]  /*1f60*/  IADD3 R14, PT, PT, R17.reuse, 0x22000, RZ ;  /* 0x00022000110e7810 */ /* 0x042fe20007ffe0ff */
[----:B0-----:R-:W-:-:S04]  /*1f70*/  VIADD R15, R17, 0x21000 ;  /* 0x00021000110f7836 */ /* 0x001fc80000000000 */
[----:B------:R-:W-:-:S04]  /*1f80*/  IMAD.WIDE R26, R15, 0x4, R2 ;  /* 0x000000040f1a7825 */ /* 0x000fc800078e0202 */
[----:B------:R-:W-:Y:S01]  /*1f90*/  IMAD.WIDE R14, R14, 0x4, R2 ;  /* 0x000000040e0e7825 */ /* 0x000fe200078e0202 */
[----:B------:R-:W-:-:S04]  /*1fa0*/  UIADD3 UR4, UPT, UPT, UR4, 0x4e, URZ ;  /* 0x0000004e04047890 */ /* 0x000fc8000fffe0ff */
[----:B------:R-:W-:Y:S01]  /*1fb0*/  UISETP.NE.AND UP0, UPT, UR4, 0xea6, UPT ;  /* 0x00000ea60400788c */ /* 0x000fe2000bf05270 */
[----:B------:R-:W-:Y:S01]  /*1fc0*/  IADD3 R0, PT, PT, R0, 0x138, RZ ;  /* 0x0000013800007810 */ /* 0x000fe20007ffe0ff */
[----:B----4-:R-:W-:Y:S04]  /*1fd0*/  STG.E desc[UR6][R24.64+-0x2000], R4 ;  /* 0xffe0000418007986 */ /* 0x010fe8000c101906 */
[----:B------:R0:W-:Y:S02]  /*1fe0*/  STG.E desc[UR6][R24.64], R5 ;  /* 0x0000000518007986 */ /* 0x0001e4000c101906 */
[----:B0-----:R-:W-:Y:S01]  /*1ff0*/  IMAD.WIDE R4, R16, 0x4, R2 ;  /* 0x0000000410047825 */ /* 0x001fe200078e0202 */
[----:B------:R-:W-:-:S05]  /*2000*/  IADD3 R16, PT, PT, R17, 0x20000, RZ ;  /* 0x0002000011107810 */ /* 0x000fca0007ffe0ff */
[--C-:B------:R-:W-:Y:S01]  /*2010*/  IMAD.WIDE R24, R16, 0x4, R2.reuse ;  /* 0x0000000410187825 */ /* 0x100fe200078e0202 */
[C---:B------:R-:W-:Y:S01]  /*2020*/  IADD3 R16, PT, PT, R17.reuse, 0x23000, RZ ;  /* 0x0002300011107810 */ /* 0x040fe20007ffe0ff */
[----:B--2---:R0:W-:Y:S04]  /*2030*/  STG.E desc[UR6][R4.64+-0x2000], R8 ;  /* 0xffe0000804007986 */ /* 0x0041e8000c101906 */
[----:B------:R1:W-:Y:S01]  /*2040*/  STG.E desc[UR6][R4.64], R9 ;  /* 0x0000000904007986 */ /* 0x0003e2000c101906 */
[C---:B0-----:R-:W-:Y:S01]  /*2050*/  IADD3 R8, PT, PT, R17.reuse, 0x24000, RZ ;  /* 0x0002400011087810 */ /* 0x041fe20007ffe0ff */
[----:B-1----:R-:W-:Y:S01]  /*2060*/  IMAD.WIDE R4, R16, 0x4, R2 ;  /* 0x0000000410047825 */ /* 0x002fe200078e0202 */
[----:B------:R-:W-:-:S03]  /*2070*/  IADD3 R16, PT, PT, R17, 0x26000, RZ ;  /* 0x0002600011107810 */ /* 0x000fc60007ffe0ff */
[----:B------:R-:W-:Y:S01]  /*2080*/  VIADD R9, R17, 0x25000 ;  /* 0x0002500011097836 */ /* 0x000fe20000000000 */
[----:B-----5:R-:W-:Y:S04]  /*2090*/  STG.E desc[UR6][R24.64+-0x2000], R10 ;  /* 0xffe0000a18007986 */ /* 0x020fe8000c101906 */
[----:B------:R0:W-:Y:S04]  /*20a0*/  STG.E desc[UR6][R24.64], R11 ;  /* 0x0000000b18007986 */ /* 0x0001e8000c101906 */
[----:B---3--:R2:W-:Y:S04]  /*20b0*/  STG.E desc[UR6][R26.64+-0x2000], R18 ;  /* 0xffe000121a007986 */ /* 0x0085e8000c101906 */
[----:B------:R2:W-:Y:S01]  /*20c0*/  STG.E desc[UR6][R26.64], R19 ;  /* 0x000000131a007986 */ /* 0x0005e2000c101906 */
[----:B0-----:R-:W-:-:S03]  /*20d0*/  IMAD.WIDE R10, R8, 0x4, R2 ;  /* 0x00000004080a7825 */ /* 0x001fc600078e0202 */
[----:B------:R2:W-:Y:S01]  /*20e0*/  STG.E desc[UR6][R14.64+-0x2000], R22 ;  /* 0xffe000160e007986 */ /* 0x0005e2000c101906 */
[----:B------:R-:W-:-:S03]  /*20f0*/  IMAD.WIDE R24, R9, 0x4, R2 ;  /* 0x0000000409187825 */ /* 0x000fc600078e0202 */
[----:B------:R2:W-:Y:S01]  /*2100*/  STG.E desc[UR6][R14.64], R23 ;  /* 0x000000170e007986 */ /* 0x0005e2000c101906 */
[----:B------:R-:W-:-:S03]  /*2110*/  IMAD.WIDE R8, R16, 0x4, R2 ;  /* 0x0000000410087825 */ /* 0x000fc600078e0202 */
[----:B------:R2:W-:Y:S04]  /*2120*/  STG.E desc[UR6][R4.64+-0x2000], R12 ;  /* 0xffe0000c04007986 */ /* 0x0005e8000c101906 */
[----:B------:R2:W-:Y:S04]  /*2130*/  STG.E desc[UR6][R4.64], R13 ;  /* 0x0000000d04007986 */ /* 0x0005e8000c101906 */
[----:B------:R2:W-:Y:S04]  /*2140*/  STG.E desc[UR6][R10.64+-0x2000], R20 ;  /* 0xffe000140a007986 */ /* 0x0005e8000c101906 */
[----:B------:R2:W-:Y:S04]  /*2150*/  STG.E desc[UR6][R10.64], R21 ;  /* 0x000000150a007986 */ /* 0x0005e8000c101906 */
[----:B------:R2:W-:Y:S04]  /*2160*/  STG.E desc[UR6][R24.64+-0x2000], R6 ;  /* 0xffe0000618007986 */ /* 0x0005e8000c101906 */
[----:B------:R2:W-:Y:S04]  /*2170*/  STG.E desc[UR6][R24.64], R7 ;  /* 0x0000000718007986 */ /* 0x0005e8000c101906 */
[----:B------:R2:W-:Y:S04]  /*2180*/  STG.E desc[UR6][R8.64+-0x2000], R28 ;  /* 0xffe0001c08007986 */ /* 0x0005e8000c101906 */
[----:B------:R2:W-:Y:S01]  /*2190*/  STG.E desc[UR6][R8.64], R29 ;  /* 0x0000001d08007986 */ /* 0x0005e2000c101906 */
[----:B------:R-:W-:Y:S01]  /*21a0*/  IADD3 R17, PT, PT, R17, 0x27000, RZ ;  /* 0x0002700011117810 */ /* 0x000fe20007ffe0ff */
[----:B------:R-:W-:Y:S06]  /*21b0*/  BRA.U UP0, `(.L_x_45) ;  /* 0xfffffff100e47547 */ /* 0x000fec000b83ffff */
[----:B------:R-:W-:Y:S05]  /*21c0*/  EXIT ;  /* 0x000000000000794d */ /* 0x000fea0003800000 */
.L_x_46:
        /* <DEDUP_REMOVED lines=11> */
.L_x_51:


//--------------------- .nv.shared.reserved.0     --------------------------
	.section	.nv.shared.reserved.0,"aw",@nobits
	.weak		__nv_reservedSMEM_offset_0_alias
	.size		__nv_reservedSMEM_offset_0_alias, 0, 64
	.other		__nv_reservedSMEM_offset_0_alias,@"STO_CUDA_RESERVED_SHARED STV_DEFAULT"
__nv_reservedSMEM_offset_0_alias:
	.zero		0
	.zero		64


//--------------------- .nv.global                --------------------------
	.section	.nv.global,"aw",@nobits
	.align	4
.nv.global:
	.type		dev_filter_data,@object
	.size		dev_filter_data,(dev_ele_position_center - dev_filter_data)
dev_filter_data:
	.zero		256
	.type		dev_ele_position_center,@object
	.size		dev_ele_position_center,(dev_ele_position_height - dev_ele_position_center)
dev_ele_position_center:
	.zero		8192
	.type		dev_ele_position_height,@object
	.size		dev_ele_position_height,(.L_1 - dev_ele_position_height)
dev_ele_position_height:
	.zero		8192
.L_1:


//--------------------- .nv.shared._Z6kerneliPfPiS_ --------------------------
	.section	.nv.shared._Z6kerneliPfPiS_,"aw",@nobits
	.sectionflags	@""
	.align	4
.nv.shared._Z6kerneliPfPiS_:
	.zero		5120


//--------------------- .nv.constant0._Z3addPfPiS_S0_ --------------------------
	.section	.nv.constant0._Z3addPfPiS_S0_,"a",@progbits
	.sectionflags	@""
	.align	4
.nv.constant0._Z3addPfPiS_S0_:
	.zero		928


//--------------------- .nv.constant0._Z6kerneliPfPiS_ --------------------------
	.section	.nv.constant0._Z6kerneliPfPiS_,"a",@progbits
	.sectionflags	@""
	.align	4
.nv.constant0._Z6kerneliPfPiS_:
	.zero		928


//--------------------- .nv.constant0._Z7kernel3PfPs --------------------------
	.section	.nv.constant0._Z7kernel3PfPs,"a",@progbits
	.sectionflags	@""
	.align	4
.nv.constant0._Z7kernel3PfPs:
	.zero		912


//--------------------- SYMBOLS --------------------------

	.type		.nv.reservedSmem.offset0,@object
	.size		.nv.reservedSmem.offset0,0x4
	.type		.nv.reservedSmem.cap,@object
	.size		.nv.reservedSmem.cap,0x4
